// auto-generated by cutlass_sweep.gemm — config: {"arch": "sm_90", "cluster_m": 2, "cluster_n": 2, "dtype": "bf16", "stages": 0, "tile_k": 32, "tile_m": 64, "tile_n": 256}
#include "cutlass/cutlass.h"
#include "cutlass/gemm/collective/collective_builder.hpp"
#include "cutlass/gemm/device/gemm_universal_adapter.h"
#include "cutlass/gemm/kernel/gemm_universal.hpp"
#include "cutlass/epilogue/collective/collective_builder.hpp"

using ElemA = cutlass::bfloat16_t;
using ElemB = cutlass::bfloat16_t;
using ElemCD = cutlass::bfloat16_t;
using Acc  = float;
using TileShape    = cute::Shape<cute::_64, cute::_256, cute::_32>;
using ClusterShape = cute::Shape<cute::_2, cute::_2, cute::_1>;

using CollectiveEpilogue = typename cutlass::epilogue::collective::CollectiveBuilder<
    cutlass::arch::Sm90, cutlass::arch::OpClassTensorOp,
    TileShape, ClusterShape,
    cutlass::epilogue::collective::EpilogueTileAuto,
    Acc, Acc,
    ElemCD, cutlass::layout::RowMajor, 128 / cutlass::sizeof_bits<ElemCD>::value,
    ElemCD, cutlass::layout::RowMajor, 128 / cutlass::sizeof_bits<ElemCD>::value,
    cutlass::epilogue::collective::EpilogueScheduleAuto
  >::CollectiveOp;

using CollectiveMainloop = typename cutlass::gemm::collective::CollectiveBuilder<
    cutlass::arch::Sm90, cutlass::arch::OpClassTensorOp,
    ElemA, cutlass::layout::RowMajor, 128 / cutlass::sizeof_bits<ElemA>::value,
    ElemB, cutlass::layout::ColumnMajor, 128 / cutlass::sizeof_bits<ElemB>::value,
    Acc,
    TileShape, ClusterShape,
    cutlass::gemm::collective::StageCountAutoCarveout<static_cast<int>(sizeof(typename CollectiveEpilogue::SharedStorage))>,
    cutlass::gemm::collective::KernelScheduleAuto
  >::CollectiveOp;

using GemmKernel = cutlass::gemm::kernel::GemmUniversal<
    cute::Shape<int,int,int,int>,
    CollectiveMainloop,
    CollectiveEpilogue
>;
using Gemm = cutlass::gemm::device::GemmUniversalAdapter<GemmKernel>;

// Force the device kernel symbol into the cubin without needing a host main.
auto* _anchor = &cutlass::device_kernel<GemmKernel>;


// ===== COMPILED SASS (sm_90a) =====

	.target	sm_90a

	.elftype	@"ET_EXEC"


//--------------------- .note.nv.tkinfo           --------------------------
	.section	.note.nv.tkinfo,"",@"SHT_NOTE"
	.sectionflags	@"SHF_NOTE_NV_TKINFO"
	.tkinfo
        /*0018*/ 	.word	0x00000002
        /*0030*/ 	.string	""
        /*0030*/ 	.string	"ptxas"
        /*0030*/ 	.string	"Cuda compilation tools, release 13.0, V13.0.88"
        /*0030*/ 	.string	"Build cuda_13.0.r13.0/compiler.36424714_0"
        /*0030*/ 	.string	"-arch sm_90a -m 64 "



//--------------------- .note.nv.cuinfo           --------------------------
	.section	.note.nv.cuinfo,"",@"SHT_NOTE"
	.sectionflags	@"SHF_NOTE_NV_CUINFO"
        /*0018*/ 	.short	0x0002
        /*001a*/ 	.short	0x005a
        /*001c*/ 	.short	0x0082
	.zero		2


//--------------------- .nv.info                  --------------------------
	.section	.nv.info,"",@"SHT_CUDA_INFO"
	.align	4


	//----- nvinfo : EIATTR_REGCOUNT
	.align		4
        /*0000*/ 	.byte	0x04, 0x2f
        /*0002*/ 	.short	(.L_15 - .L_14)
	.align		4
.L_14:
        /*0004*/ 	.word	index@(_ZN7cutlass13device_kernelINS_4gemm6kernel13GemmUniversalIN4cute5tupleIJiiiiEEENS1_10collective13CollectiveMmaINS1_34MainloopSm90TmaGmmaWarpSpecializedILi11ENS5_IJNS4_1CILi2EEESB_NSA_ILi1EEEEEENS1_32KernelTmaWarpSpecializedPingpongEEENS5_IJNSA_ILi64EEENSA_ILi256EEENSA_ILi32EEEEEENS_10bfloat16_tENS5_IJlSC_lEEESK_SL_NS4_8TiledMMAINS4_8MMA_AtomIJNS4_4SM904GMMA28MMA_64x256x16_F32BF16BF16_SSILNSP_5MajorE0ELSR_0ELNSP_7ScaleInE1ELSS_1EEEEEENS4_6LayoutINS5_IJSC_SC_SC_EEENS5_IJNSA_ILi0EEESX_SX_EEEEENS5_IJNS4_10UnderscoreES10_S10_EEEEENS4_23SM90_TMA_LOAD_MULTICASTENS4_14ComposedLayoutINS4_7SwizzleILi2ELi4ELi3EEENS4_18smem_ptr_flag_bitsILi16EEENSV_INS5_IJNSA_ILi8EEESI_EEENS5_IJSI_SC_EEEEEEEvNS4_8identityES13_S1D_vS1E_EENS_8epilogue10collective6detail29Sm90TmaWarpSpecializedAdapterINS1H_15DefaultEpilogueISK_SL_SL_NS1G_6thread17LinearCombinationISK_Li1EffLNS1L_9ScaleType4KindE0ELNS_15FloatRoundStyleE2ESK_EENS1_15EpilogueDefaultEEEEEvvEEEEvNT_6ParamsE)
        /*0008*/ 	.word	0x000000a8


	//----- nvinfo : EIATTR_FRAME_SIZE
	.align		4
.L_15:
        /*000c*/ 	.byte	0x04, 0x11
        /*000e*/ 	.short	(.L_17 - .L_16)
	.align		4
.L_16:
        /*0010*/ 	.word	index@(_ZN7cutlass13device_kernelINS_4gemm6kernel13GemmUniversalIN4cute5tupleIJiiiiEEENS1_10collective13CollectiveMmaINS1_34MainloopSm90TmaGmmaWarpSpecializedILi11ENS5_IJNS4_1CILi2EEESB_NSA_ILi1EEEEEENS1_32KernelTmaWarpSpecializedPingpongEEENS5_IJNSA_ILi64EEENSA_ILi256EEENSA_ILi32EEEEEENS_10bfloat16_tENS5_IJlSC_lEEESK_SL_NS4_8TiledMMAINS4_8MMA_AtomIJNS4_4SM904GMMA28MMA_64x256x16_F32BF16BF16_SSILNSP_5MajorE0ELSR_0ELNSP_7ScaleInE1ELSS_1EEEEEENS4_6LayoutINS5_IJSC_SC_SC_EEENS5_IJNSA_ILi0EEESX_SX_EEEEENS5_IJNS4_10UnderscoreES10_S10_EEEEENS4_23SM90_TMA_LOAD_MULTICASTENS4_14ComposedLayoutINS4_7SwizzleILi2ELi4ELi3EEENS4_18smem_ptr_flag_bitsILi16EEENSV_INS5_IJNSA_ILi8EEESI_EEENS5_IJSI_SC_EEEEEEEvNS4_8identityES13_S1D_vS1E_EENS_8epilogue10collective6detail29Sm90TmaWarpSpecializedAdapterINS1H_15DefaultEpilogueISK_SL_SL_NS1G_6thread17LinearCombinationISK_Li1EffLNS1L_9ScaleType4KindE0ELNS_15FloatRoundStyleE2ESK_EENS1_15EpilogueDefaultEEEEEvvEEEEvNT_6ParamsE)
        /*0014*/ 	.word	0x00000008


	//----- nvinfo : EIATTR_MIN_STACK_SIZE
	.align		4
.L_17:
        /*0018*/ 	.byte	0x04, 0x12
        /*001a*/ 	.short	(.L_19 - .L_18)
	.align		4
.L_18:
        /*001c*/ 	.word	index@(_ZN7cutlass13device_kernelINS_4gemm6kernel13GemmUniversalIN4cute5tupleIJiiiiEEENS1_10collective13CollectiveMmaINS1_34MainloopSm90TmaGmmaWarpSpecializedILi11ENS5_IJNS4_1CILi2EEESB_NSA_ILi1EEEEEENS1_32KernelTmaWarpSpecializedPingpongEEENS5_IJNSA_ILi64EEENSA_ILi256EEENSA_ILi32EEEEEENS_10bfloat16_tENS5_IJlSC_lEEESK_SL_NS4_8TiledMMAINS4_8MMA_AtomIJNS4_4SM904GMMA28MMA_64x256x16_F32BF16BF16_SSILNSP_5MajorE0ELSR_0ELNSP_7ScaleInE1ELSS_1EEEEEENS4_6LayoutINS5_IJSC_SC_SC_EEENS5_IJNSA_ILi0EEESX_SX_EEEEENS5_IJNS4_10UnderscoreES10_S10_EEEEENS4_23SM90_TMA_LOAD_MULTICASTENS4_14ComposedLayoutINS4_7SwizzleILi2ELi4ELi3EEENS4_18smem_ptr_flag_bitsILi16EEENSV_INS5_IJNSA_ILi8EEESI_EEENS5_IJSI_SC_EEEEEEEvNS4_8identityES13_S1D_vS1E_EENS_8epilogue10collective6detail29Sm90TmaWarpSpecializedAdapterINS1H_15DefaultEpilogueISK_SL_SL_NS1G_6thread17LinearCombinationISK_Li1EffLNS1L_9ScaleType4KindE0ELNS_15FloatRoundStyleE2ESK_EENS1_15EpilogueDefaultEEEEEvvEEEEvNT_6ParamsE)
        /*0020*/ 	.word	0x00000008
.L_19:


//--------------------- .nv.compat                --------------------------
	.section	.nv.compat,"",@"SHT_CUDA_COMPAT_INFO"
	.align	4
        /*0000*/ 	.byte	0x02, 0x09, 0x01, 0x00, 0x02, 0x02, 0x04, 0x00, 0x02, 0x05, 0x05, 0x00, 0x03, 0x07, 0x01, 0x01
        /*0010*/ 	.byte	0x02, 0x03, 0x01, 0x00, 0x02, 0x06, 0x01, 0x00, 0x04, 0x0b, 0x08, 0x00, 0x00, 0x00, 0x00, 0x00
        /*0020*/ 	.byte	0x00, 0x00, 0x00, 0x00


//--------------------- .nv.info._ZN7cutlass13device_kernelINS_4gemm6kernel13GemmUniversalIN4cute5tupleIJiiiiEEENS1_10collective13CollectiveMmaINS1_34MainloopSm90TmaGmmaWarpSpecializedILi11ENS5_IJNS4_1CILi2EEESB_NSA_ILi1EEEEEENS1_32KernelTmaWarpSpecializedPingpongEEENS5_IJNSA_ILi64EEENSA_ILi256EEENSA_ILi32EEEEEENS_10bfloat16_tENS5_IJlSC_lEEESK_SL_NS4_8TiledMMAINS4_8MMA_AtomIJNS4_4SM904GMMA28MMA_64x256x16_F32BF16BF16_SSILNSP_5MajorE0ELSR_0ELNSP_7ScaleInE1ELSS_1EEEEEENS4_6LayoutINS5_IJSC_SC_SC_EEENS5_IJNSA_ILi0EEESX_SX_EEEEENS5_IJNS4_10UnderscoreES10_S10_EEEEENS4_23SM90_TMA_LOAD_MULTICASTENS4_14ComposedLayoutINS4_7SwizzleILi2ELi4ELi3EEENS4_18smem_ptr_flag_bitsILi16EEENSV_INS5_IJNSA_ILi8EEESI_EEENS5_IJSI_SC_EEEEEEEvNS4_8identityES13_S1D_vS1E_EENS_8epilogue10collective6detail29Sm90TmaWarpSpecializedAdapterINS1H_15DefaultEpilogueISK_SL_SL_NS1G_6thread17LinearCombinationISK_Li1EffLNS1L_9ScaleType4KindE0ELNS_15FloatRoundStyleE2ESK_EENS1_15EpilogueDefaultEEEEEvvEEEEvNT_6ParamsE --------------------------
	.section	.nv.info._ZN7cutlass13device_kernelINS_4gemm6kernel13GemmUniversalIN4cute5tupleIJiiiiEEENS1_10collective13CollectiveMmaINS1_34MainloopSm90TmaGmmaWarpSpecializedILi11ENS5_IJNS4_1CILi2EEESB_NSA_ILi1EEEEEENS1_32KernelTmaWarpSpecializedPingpongEEENS5_IJNSA_ILi64EEENSA_ILi256EEENSA_ILi32EEEEEENS_10bfloat16_tENS5_IJlSC_lEEESK_SL_NS4_8TiledMMAINS4_8MMA_AtomIJNS4_4SM904GMMA28MMA_64x256x16_F32BF16BF16_SSILNSP_5MajorE0ELSR_0ELNSP_7ScaleInE1ELSS_1EEEEEENS4_6LayoutINS5_IJSC_SC_SC_EEENS5_IJNSA_ILi0EEESX_SX_EEEEENS5_IJNS4_10UnderscoreES10_S10_EEEEENS4_23SM90_TMA_LOAD_MULTICASTENS4_14ComposedLayoutINS4_7SwizzleILi2ELi4ELi3EEENS4_18smem_ptr_flag_bitsILi16EEENSV_INS5_IJNSA_ILi8EEESI_EEENS5_IJSI_SC_EEEEEEEvNS4_8identityES13_S1D_vS1E_EENS_8epilogue10collective6detail29Sm90TmaWarpSpecializedAdapterINS1H_15DefaultEpilogueISK_SL_SL_NS1G_6thread17LinearCombinationISK_Li1EffLNS1L_9ScaleType4KindE0ELNS_15FloatRoundStyleE2ESK_EENS1_15EpilogueDefaultEEEEEvvEEEEvNT_6ParamsE,"",@"SHT_CUDA_INFO"
	.sectionflags	@""
	.align	4


	//----- nvinfo : EIATTR_CUDA_API_VERSION
	.align		4
        /*0000*/ 	.byte	0x04, 0x37
        /*0002*/ 	.short	(.L_21 - .L_20)
.L_20:
        /*0004*/ 	.word	0x00000082


	//----- nvinfo : EIATTR_KPARAM_INFO
	.align		4
.L_21:
        /*0008*/ 	.byte	0x04, 0x17
        /*000a*/ 	.short	(.L_23 - .L_22)
.L_22:
        /*000c*/ 	.word	0x00000000
        /*0010*/ 	.short	0x0000
        /*0012*/ 	.short	0x0070
        /*0014*/ 	.byte	0x00, 0xf0, 0x01, 0x10


	//----- nvinfo : EIATTR_SPARSE_MMA_MASK
	.align		4
.L_23:
        /*0018*/ 	.byte	0x03, 0x50
        /*001a*/ 	.short	0x0000


	//----- nvinfo : EIATTR_MAXREG_COUNT
	.align		4
        /*001c*/ 	.byte	0x03, 0x1b
        /*001e*/ 	.short	0x00a8


	//----- nvinfo : EIATTR_NUM_BARRIERS
	.align		4
        /*0020*/ 	.byte	0x02, 0x4c
        /*0022*/ 	.byte	0x01
	.zero		1


	//----- nvinfo : EIATTR_EXTERNS
	.align		4
        /*0024*/ 	.byte	0x04, 0x0f
        /*0026*/ 	.short	(.L_25 - .L_24)


	//   ....[0]....
	.align		4
.L_24:
        /*0028*/ 	.word	index@(__assertfail)


	//----- nvinfo : EIATTR_ANNOTATIONS
	.align		4
.L_25:
        /*002c*/ 	.byte	0x04, 0x55
        /*002e*/ 	.short	(.L_27 - .L_26)


	//   ....[0]....
.L_26:
        /*0030*/ 	.word	0x00000001
        /*0034*/ 	.byte	0xc0, 0x0e, 0x00, 0x00, 0x01, 0x00, 0x00, 0x00, 0x20, 0x9e, 0x00, 0x00, 0x01, 0x00, 0x00, 0x00
        /*0044*/ 	.byte	0xa0, 0xab, 0x00, 0x00


	//----- nvinfo : EIATTR_MERCURY_ISA_VERSION
	.align		4
.L_27:
        /*0048*/ 	.byte	0x03, 0x5f
        /*004a*/ 	.short	0x0101


	//----- nvinfo : EIATTR_INT_WARP_WIDE_INSTR_OFFSETS
	.align		4
        /*004c*/ 	.byte	0x04, 0x31
        /*004e*/ 	.short	(.L_29 - .L_28)


	//   ....[0]....
.L_28:
        /*0050*/ 	.word	0x00000640


	//   ....[1]....
        /*0054*/ 	.word	0x00000670


	//   ....[2]....
        /*0058*/ 	.word	0x000006b0


	//   ....[3]....
        /*005c*/ 	.word	0x000007e0


	//   ....[4]....
        /*0060*/ 	.word	0x000007f0


	//   ....[5]....
        /*0064*/ 	.word	0x00000800


	//   ....[6]....
        /*0068*/ 	.word	0x000008a0


	//   ....[7]....
        /*006c*/ 	.word	0x000008e0


	//   ....[8]....
        /*0070*/ 	.word	0x00001f50


	//----- nvinfo : EIATTR_COOP_GROUP_MASK_REGIDS
	.align		4
.L_29:
        /*0074*/ 	.byte	0x04, 0x29
        /*0076*/ 	.short	(.L_31 - .L_30)


	//   ....[0]....
.L_30:
        /*0078*/ 	.word	0xffffffff


	//   ....[1]....
        /*007c*/ 	.word	0xffffffff


	//   ....[2]....
        /*0080*/ 	.word	0xffffffff


	//   ....[3]....
        /*0084*/ 	.word	0xffffffff


	//   ....[4]....
        /*0088*/ 	.word	0xffffffff


	//   ....[5]....
        /*008c*/ 	.word	0xffffffff


	//   ....[6]....
        /*0090*/ 	.word	0xffffffff


	//----- nvinfo : EIATTR_COOP_GROUP_INSTR_OFFSETS
	.align		4
.L_31:
        /*0094*/ 	.byte	0x04, 0x28
        /*0096*/ 	.short	(.L_33 - .L_32)


	//   ....[0]....
.L_32:
        /*0098*/ 	.word	0x00000070


	//   ....[1]....
        /*009c*/ 	.word	0x00000080


	//   ....[2]....
        /*00a0*/ 	.word	0x00000140


	//   ....[3]....
        /*00a4*/ 	.word	0x00000400


	//   ....[4]....
        /*00a8*/ 	.word	0x00000440


	//   ....[5]....
        /*00ac*/ 	.word	0x00000820


	//   ....[6]....
        /*00b0*/ 	.word	0x00000a60


	//----- nvinfo : EIATTR_REG_RECONFIG
	.align		4
.L_33:
        /*00b4*/ 	.byte	0x01, 0x54
	.zero		2


	//----- nvinfo : EIATTR_SYSCALL_OFFSETS
	.align		4
        /*00b8*/ 	.byte	0x04, 0x46
        /*00ba*/ 	.short	(.L_35 - .L_34)


	//   ....[0]....
.L_34:
        /*00bc*/ 	.word	0x000018f0


	//----- nvinfo : EIATTR_MBARRIER_INSTR_OFFSETS
	.align		4
.L_35:
        /*00c0*/ 	.byte	0x04, 0x39
        /*00c2*/ 	.short	(.L_37 - .L_36)


	//   ....[0]....
.L_36:
        /*00c4*/ 	.word	0x00000280
        /*00c8*/ 	.word	0x000000ff
        /*00cc*/ 	.word	0x00000000
        /*00d0*/ 	.short	0x0100
        /*00d2*/ 	.byte	0x08
	.zero		1


	//   ....[1]....
        /*00d4*/ 	.word	0x00000290
        /*00d8*/ 	.word	0x000000ff
        /*00dc*/ 	.word	0x00000058
        /*00e0*/ 	.short	0x0100
        /*00e2*/ 	.byte	0x08
	.zero		1


	//   ....[2]....
        /*00e4*/ 	.word	0x000002a0
        /*00e8*/ 	.word	0x000000ff
        /*00ec*/ 	.word	0x00000008
        /*00f0*/ 	.short	0x0100
        /*00f2*/ 	.byte	0x08
	.zero		1


	//   ....[3]....
        /*00f4*/ 	.word	0x000002b0
        /*00f8*/ 	.word	0x000000ff
        /*00fc*/ 	.word	0x00000060
        /*0100*/ 	.short	0x0100
        /*0102*/ 	.byte	0x08
	.zero		1


	//   ....[4]....
        /*0104*/ 	.word	0x000002c0
        /*0108*/ 	.word	0x000000ff
        /*010c*/ 	.word	0x00000010
        /*0110*/ 	.short	0x0100
        /*0112*/ 	.byte	0x08
	.zero		1


	//   ....[5]....
        /*0114*/ 	.word	0x000002d0
        /*0118*/ 	.word	0x000000ff
        /*011c*/ 	.word	0x00000068
        /*0120*/ 	.short	0x0100
        /*0122*/ 	.byte	0x08
	.zero		1


	//   ....[6]....
        /*0124*/ 	.word	0x000002e0
        /*0128*/ 	.word	0x000000ff
        /*012c*/ 	.word	0x00000018
        /*0130*/ 	.short	0x0100
        /*0132*/ 	.byte	0x08
	.zero		1


	//   ....[7]....
        /*0134*/ 	.word	0x000002f0
        /*0138*/ 	.word	0x000000ff
        /*013c*/ 	.word	0x00000070
        /*0140*/ 	.short	0x0100
        /*0142*/ 	.byte	0x08
	.zero		1


	//   ....[8]....
        /*0144*/ 	.word	0x00000300
        /*0148*/ 	.word	0x000000ff
        /*014c*/ 	.word	0x00000020
        /*0150*/ 	.short	0x0100
        /*0152*/ 	.byte	0x08
	.zero		1


	//   ....[9]....
        /*0154*/ 	.word	0x00000310
        /*0158*/ 	.word	0x000000ff
        /*015c*/ 	.word	0x00000078
        /*0160*/ 	.short	0x0100
        /*0162*/ 	.byte	0x08
	.zero		1


	//   ....[10]....
        /*0164*/ 	.word	0x00000320
        /*0168*/ 	.word	0x000000ff
        /*016c*/ 	.word	0x00000028
        /*0170*/ 	.short	0x0100
        /*0172*/ 	.byte	0x08
	.zero		1


	//   ....[11]....
        /*0174*/ 	.word	0x00000330
        /*0178*/ 	.word	0x000000ff
        /*017c*/ 	.word	0x00000080
        /*0180*/ 	.short	0x0100
        /*0182*/ 	.byte	0x08
	.zero		1


	//   ....[12]....
        /*0184*/ 	.word	0x00000340
        /*0188*/ 	.word	0x000000ff
        /*018c*/ 	.word	0x00000030
        /*0190*/ 	.short	0x0100
        /*0192*/ 	.byte	0x08
	.zero		1


	//   ....[13]....
        /*0194*/ 	.word	0x00000350
        /*0198*/ 	.word	0x000000ff
        /*019c*/ 	.word	0x00000088
        /*01a0*/ 	.short	0x0100
        /*01a2*/ 	.byte	0x08
	.zero		1


	//   ....[14]....
        /*01a4*/ 	.word	0x00000360
        /*01a8*/ 	.word	0x000000ff
        /*01ac*/ 	.word	0x00000038
        /*01b0*/ 	.short	0x0100
        /*01b2*/ 	.byte	0x08
	.zero		1


	//   ....[15]....
        /*01b4*/ 	.word	0x00000370
        /*01b8*/ 	.word	0x000000ff
        /*01bc*/ 	.word	0x00000090
        /*01c0*/ 	.short	0x0100
        /*01c2*/ 	.byte	0x08
	.zero		1


	//   ....[16]....
        /*01c4*/ 	.word	0x00000380
        /*01c8*/ 	.word	0x000000ff
        /*01cc*/ 	.word	0x00000040
        /*01d0*/ 	.short	0x0100
        /*01d2*/ 	.byte	0x08
	.zero		1


	//   ....[17]....
        /*01d4*/ 	.word	0x00000390
        /*01d8*/ 	.word	0x000000ff
        /*01dc*/ 	.word	0x00000098
        /*01e0*/ 	.short	0x0100
        /*01e2*/ 	.byte	0x08
	.zero		1


	//   ....[18]....
        /*01e4*/ 	.word	0x000003a0
        /*01e8*/ 	.word	0x000000ff
        /*01ec*/ 	.word	0x00000048
        /*01f0*/ 	.short	0x0100
        /*01f2*/ 	.byte	0x08
	.zero		1


	//   ....[19]....
        /*01f4*/ 	.word	0x000003b0
        /*01f8*/ 	.word	0x000000ff
        /*01fc*/ 	.word	0x000000a0
        /*0200*/ 	.short	0x0100
        /*0202*/ 	.byte	0x08
	.zero		1


	//   ....[20]....
        /*0204*/ 	.word	0x000003c0
        /*0208*/ 	.word	0x000000ff
        /*020c*/ 	.word	0x00000050
        /*0210*/ 	.short	0x0100
        /*0212*/ 	.byte	0x08
	.zero		1


	//   ....[21]....
        /*0214*/ 	.word	0x000003d0
        /*0218*/ 	.word	0x000000ff
        /*021c*/ 	.word	0x000000a8
        /*0220*/ 	.short	0x0100
        /*0222*/ 	.byte	0x08
	.zero		1


	//   ....[22]....
        /*0224*/ 	.word	0x00000910
        /*0228*/ 	.word	0x000000ff
        /*022c*/ 	.word	0x000000e0
        /*0230*/ 	.short	0x0100
        /*0232*/ 	.byte	0x08
	.zero		1


	//   ....[23]....
        /*0234*/ 	.word	0x000009a0
        /*0238*/ 	.word	0x000000ff
        /*023c*/ 	.word	0x000000e8
        /*0240*/ 	.short	0x0100
        /*0242*/ 	.byte	0x08
	.zero		1


	//   ....[24]....
        /*0244*/ 	.word	0x000009e0
        /*0248*/ 	.word	0x000000ff
        /*024c*/ 	.word	0x000000c0
        /*0250*/ 	.short	0x0100
        /*0252*/ 	.byte	0x09
	.zero		1


	//   ....[25]....
        /*0254*/ 	.word	0x000009f0
        /*0258*/ 	.word	0x000000ff
        /*025c*/ 	.word	0x000000c8
        /*0260*/ 	.short	0x0100
        /*0262*/ 	.byte	0x09
	.zero		1


	//   ....[26]....
        /*0264*/ 	.word	0x00000a00
        /*0268*/ 	.word	0x000000ff
        /*026c*/ 	.word	0x000000d0
        /*0270*/ 	.short	0x0100
        /*0272*/ 	.byte	0x09
	.zero		1


	//   ....[27]....
        /*0274*/ 	.word	0x00000a10
        /*0278*/ 	.word	0x000000ff
        /*027c*/ 	.word	0x000000d8
        /*0280*/ 	.short	0x0100
        /*0282*/ 	.byte	0x09
	.zero		1


	//   ....[28]....
        /*0284*/ 	.word	0x000017d0
        /*0288*/ 	.word	0x0000009f
        /*028c*/ 	.word	0x00000000
        /*0290*/ 	.short	0x010a
        /*0292*/ 	.byte	0x2a
	.zero		1


	//   ....[29]....
        /*0294*/ 	.word	0x00001970
        /*0298*/ 	.word	0x00000003
        /*029c*/ 	.word	0x00000000
        /*02a0*/ 	.short	0x010a
        /*02a2*/ 	.byte	0x3f
	.zero		1


	//   ....[30]....
        /*02a4*/ 	.word	0x000019d0
        /*02a8*/ 	.word	0x00000003
        /*02ac*/ 	.word	0x00000000
        /*02b0*/ 	.short	0x010a
        /*02b2*/ 	.byte	0x3f
	.zero		1


	//   ....[31]....
        /*02b4*/ 	.word	0x00001c40
        /*02b8*/ 	.word	0x000000ff
        /*02bc*/ 	.word	0x00000000
        /*02c0*/ 	.short	0x010a
        /*02c2*/ 	.byte	0x04
	.zero		1


	//   ....[32]....
        /*02c4*/ 	.word	0x00001c80
        /*02c8*/ 	.word	0x000000ff
        /*02cc*/ 	.word	0x00000000
        /*02d0*/ 	.short	0x010a
        /*02d2*/ 	.byte	0x04
	.zero		1


	//   ....[33]....
        /*02d4*/ 	.word	0x00001df0
        /*02d8*/ 	.word	0x00000005
        /*02dc*/ 	.word	0x00000000
        /*02e0*/ 	.short	0x0101
        /*02e2*/ 	.byte	0x3f
	.zero		1


	//   ....[34]....
        /*02e4*/ 	.word	0x00001ef0
        /*02e8*/ 	.word	0x000000a0
        /*02ec*/ 	.word	0x00000000
        /*02f0*/ 	.short	0x0101
        /*02f2*/ 	.byte	0x2d
	.zero		1


	//   ....[35]....
        /*02f4*/ 	.word	0x00001ff0
        /*02f8*/ 	.word	0x00000003
        /*02fc*/ 	.word	0x00000000
        /*0300*/ 	.short	0x0101
        /*0302*/ 	.byte	0x3f
	.zero		1


	//   ....[36]....
        /*0304*/ 	.word	0x000020b0
        /*0308*/ 	.word	0x0000009f
        /*030c*/ 	.word	0x00000010
        /*0310*/ 	.short	0x010a
        /*0312*/ 	.byte	0x2a
	.zero		1


	//   ....[37]....
        /*0314*/ 	.word	0x00009e40
        /*0318*/ 	.word	0x000000a2
        /*031c*/ 	.word	0x00000000
        /*0320*/ 	.short	0x0101
        /*0322*/ 	.byte	0x2d
	.zero		1


	//   ....[38]....
        /*0324*/ 	.word	0x0000a8c0
        /*0328*/ 	.word	0x0000000a
        /*032c*/ 	.word	0x00000058
        /*0330*/ 	.short	0x010a
        /*0332*/ 	.byte	0x3f
	.zero		1


	//   ....[39]....
        /*0334*/ 	.word	0x0000acb0
        /*0338*/ 	.word	0x00000005
        /*033c*/ 	.word	0x000000e8
        /*0340*/ 	.short	0x0101
        /*0342*/ 	.byte	0x3f
	.zero		1


	//   ....[40]....
        /*0344*/ 	.word	0x0000b430
        /*0348*/ 	.word	0x00000009
        /*034c*/ 	.word	0x00000000
        /*0350*/ 	.short	0x010a
        /*0352*/ 	.byte	0x3f
	.zero		1


	//   ....[41]....
        /*0354*/ 	.word	0x0000b4b0
        /*0358*/ 	.word	0x00000008
        /*035c*/ 	.word	0x00000000
        /*0360*/ 	.short	0x010a
        /*0362*/ 	.byte	0x3f
	.zero		1


	//   ....[42]....
        /*0364*/ 	.word	0x0000b540
        /*0368*/ 	.word	0x00000009
        /*036c*/ 	.word	0x00000000
        /*0370*/ 	.short	0x010a
        /*0372*/ 	.byte	0x3f
	.zero		1


	//   ....[43]....
        /*0374*/ 	.word	0x0000b5d0
        /*0378*/ 	.word	0x00000008
        /*037c*/ 	.word	0x00000000
        /*0380*/ 	.short	0x010a
        /*0382*/ 	.byte	0x3f
	.zero		1


	//   ....[44]....
        /*0384*/ 	.word	0x0000b660
        /*0388*/ 	.word	0x00000009
        /*038c*/ 	.word	0x00000000
        /*0390*/ 	.short	0x010a
        /*0392*/ 	.byte	0x3f
	.zero		1


	//   ....[45]....
        /*0394*/ 	.word	0x0000b6f0
        /*0398*/ 	.word	0x00000008
        /*039c*/ 	.word	0x00000000
        /*03a0*/ 	.short	0x010a
        /*03a2*/ 	.byte	0x3f
	.zero		1


	//   ....[46]....
        /*03a4*/ 	.word	0x0000b780
        /*03a8*/ 	.word	0x00000009
        /*03ac*/ 	.word	0x00000000
        /*03b0*/ 	.short	0x010a
        /*03b2*/ 	.byte	0x3f
	.zero		1


	//   ....[47]....
        /*03b4*/ 	.word	0x0000b810
        /*03b8*/ 	.word	0x00000008
        /*03bc*/ 	.word	0x00000000
        /*03c0*/ 	.short	0x010a
        /*03c2*/ 	.byte	0x3f
	.zero		1


	//   ....[48]....
        /*03c4*/ 	.word	0x0000b8a0
        /*03c8*/ 	.word	0x00000009
        /*03cc*/ 	.word	0x00000000
        /*03d0*/ 	.short	0x010a
        /*03d2*/ 	.byte	0x3f
	.zero		1


	//   ....[49]....
        /*03d4*/ 	.word	0x0000b930
        /*03d8*/ 	.word	0x00000006
        /*03dc*/ 	.word	0x00000000
        /*03e0*/ 	.short	0x010a
        /*03e2*/ 	.byte	0x3f
	.zero		1


	//   ....[50]....
        /*03e4*/ 	.word	0x0000b9c0
        /*03e8*/ 	.word	0x00000003
        /*03ec*/ 	.word	0x00000000
        /*03f0*/ 	.short	0x010a
        /*03f2*/ 	.byte	0x3f
	.zero		1


	//   ....[51]....
        /*03f4*/ 	.word	0x0000ba20
        /*03f8*/ 	.word	0x000000a1
        /*03fc*/ 	.word	0x00000000
        /*0400*/ 	.short	0x010a
        /*0402*/ 	.byte	0x3f
	.zero		1


	//   ....[52]....
        /*0404*/ 	.word	0x0000ba70
        /*0408*/ 	.word	0x00000003
        /*040c*/ 	.word	0x00000000
        /*0410*/ 	.short	0x010a
        /*0412*/ 	.byte	0x3f
	.zero		1


	//   ....[53]....
        /*0414*/ 	.word	0x0000bad0
        /*0418*/ 	.word	0x00000005
        /*041c*/ 	.word	0x00000000
        /*0420*/ 	.short	0x010a
        /*0422*/ 	.byte	0x3f
	.zero		1


	//   ....[54]....
        /*0424*/ 	.word	0x0000bb20
        /*0428*/ 	.word	0x000000a1
        /*042c*/ 	.word	0x00000010
        /*0430*/ 	.short	0x010a
        /*0432*/ 	.byte	0x3f
	.zero		1


	//   ....[55]....
        /*0434*/ 	.word	0x0000bbf0
        /*0438*/ 	.word	0x0000000a
        /*043c*/ 	.word	0x00000058
        /*0440*/ 	.short	0x010a
        /*0442*/ 	.byte	0x3f
	.zero		1


	//   ....[56]....
        /*0444*/ 	.word	0x0000bcc0
        /*0448*/ 	.word	0x00000009
        /*044c*/ 	.word	0x00000000
        /*0450*/ 	.short	0x010a
        /*0452*/ 	.byte	0x3f
	.zero		1


	//   ....[57]....
        /*0454*/ 	.word	0x0000bd10
        /*0458*/ 	.word	0x00000008
        /*045c*/ 	.word	0x00000000
        /*0460*/ 	.short	0x010a
        /*0462*/ 	.byte	0x3f
	.zero		1


	//   ....[58]....
        /*0464*/ 	.word	0x0000bd60
        /*0468*/ 	.word	0x00000009
        /*046c*/ 	.word	0x00000000
        /*0470*/ 	.short	0x010a
        /*0472*/ 	.byte	0x3f
	.zero		1


	//   ....[59]....
        /*0474*/ 	.word	0x0000bdb0
        /*0478*/ 	.word	0x00000008
        /*047c*/ 	.word	0x00000000
        /*0480*/ 	.short	0x010a
        /*0482*/ 	.byte	0x3f
	.zero		1


	//   ....[60]....
        /*0484*/ 	.word	0x0000be00
        /*0488*/ 	.word	0x00000009
        /*048c*/ 	.word	0x00000000
        /*0490*/ 	.short	0x010a
        /*0492*/ 	.byte	0x3f
	.zero		1


	//   ....[61]....
        /*0494*/ 	.word	0x0000be50
        /*0498*/ 	.word	0x00000008
        /*049c*/ 	.word	0x00000000
        /*04a0*/ 	.short	0x010a
        /*04a2*/ 	.byte	0x3f
	.zero		1


	//   ....[62]....
        /*04a4*/ 	.word	0x0000bea0
        /*04a8*/ 	.word	0x00000009
        /*04ac*/ 	.word	0x00000000
        /*04b0*/ 	.short	0x010a
        /*04b2*/ 	.byte	0x3f
	.zero		1


	//   ....[63]....
        /*04b4*/ 	.word	0x0000bef0
        /*04b8*/ 	.word	0x00000008
        /*04bc*/ 	.word	0x00000000
        /*04c0*/ 	.short	0x010a
        /*04c2*/ 	.byte	0x3f
	.zero		1


	//   ....[64]....
        /*04c4*/ 	.word	0x0000bf40
        /*04c8*/ 	.word	0x00000009
        /*04cc*/ 	.word	0x00000000
        /*04d0*/ 	.short	0x010a
        /*04d2*/ 	.byte	0x3f
	.zero		1


	//   ....[65]....
        /*04d4*/ 	.word	0x0000bf90
        /*04d8*/ 	.word	0x00000006
        /*04dc*/ 	.word	0x00000000
        /*04e0*/ 	.short	0x010a
        /*04e2*/ 	.byte	0x3f
	.zero		1


	//----- nvinfo : EIATTR_NUM_MBARRIERS
	.align		4
.L_37:
        /*04e4*/ 	.byte	0x03, 0x38
        /*04e6*/ 	.short	0x001c


	//----- nvinfo : EIATTR_EXIT_INSTR_OFFSETS
	.align		4
        /*04e8*/ 	.byte	0x04, 0x1c
        /*04ea*/ 	.short	(.L_39 - .L_38)


	//   ....[0]....
.L_38:
        /*04ec*/ 	.word	0x00001500


	//   ....[1]....
        /*04f0*/ 	.word	0x00001560


	//   ....[2]....
        /*04f4*/ 	.word	0x0000a4d0


	//   ....[3]....
        /*04f8*/ 	.word	0x0000a500


	//   ....[4]....
        /*04fc*/ 	.word	0x0000ba10


	//----- nvinfo : EIATTR_MAX_THREADS
	.align		4
.L_39:
        /*0500*/ 	.byte	0x04, 0x05
        /*0502*/ 	.short	(.L_41 - .L_40)
.L_40:
        /*0504*/ 	.word	0x00000180
        /*0508*/ 	.word	0x00000001
        /*050c*/ 	.word	0x00000001


	//----- nvinfo : EIATTR_CRS_STACK_SIZE
	.align		4
.L_41:
        /*0510*/ 	.byte	0x04, 0x1e
        /*0512*/ 	.short	(.L_43 - .L_42)
.L_42:
        /*0514*/ 	.word	0x00000000


	//----- nvinfo : EIATTR_CBANK_PARAM_SIZE
	.align		4
.L_43:
        /*0518*/ 	.byte	0x03, 0x19
        /*051a*/ 	.short	0x0470


	//----- nvinfo : EIATTR_PARAM_CBANK
	.align		4
        /*051c*/ 	.byte	0x04, 0x0a
        /*051e*/ 	.short	(.L_45 - .L_44)
	.align		4
.L_44:
        /*0520*/ 	.word	index@(.nv.constant0._ZN7cutlass13device_kernelINS_4gemm6kernel13GemmUniversalIN4cute5tupleIJiiiiEEENS1_10collective13CollectiveMmaINS1_34MainloopSm90TmaGmmaWarpSpecializedILi11ENS5_IJNS4_1CILi2EEESB_NSA_ILi1EEEEEENS1_32KernelTmaWarpSpecializedPingpongEEENS5_IJNSA_ILi64EEENSA_ILi256EEENSA_ILi32EEEEEENS_10bfloat16_tENS5_IJlSC_lEEESK_SL_NS4_8TiledMMAINS4_8MMA_AtomIJNS4_4SM904GMMA28MMA_64x256x16_F32BF16BF16_SSILNSP_5MajorE0ELSR_0ELNSP_7ScaleInE1ELSS_1EEEEEENS4_6LayoutINS5_IJSC_SC_SC_EEENS5_IJNSA_ILi0EEESX_SX_EEEEENS5_IJNS4_10UnderscoreES10_S10_EEEEENS4_23SM90_TMA_LOAD_MULTICASTENS4_14ComposedLayoutINS4_7SwizzleILi2ELi4ELi3EEENS4_18smem_ptr_flag_bitsILi16EEENSV_INS5_IJNSA_ILi8EEESI_EEENS5_IJSI_SC_EEEEEEEvNS4_8identityES13_S1D_vS1E_EENS_8epilogue10collective6detail29Sm90TmaWarpSpecializedAdapterINS1H_15DefaultEpilogueISK_SL_SL_NS1G_6thread17LinearCombinationISK_Li1EffLNS1L_9ScaleType4KindE0ELNS_15FloatRoundStyleE2ESK_EENS1_15EpilogueDefaultEEEEEvvEEEEvNT_6ParamsE)
        /*0524*/ 	.short	0x0210
        /*0526*/ 	.short	0x0470


	//----- nvinfo : EIATTR_SW_WAR
	.align		4
.L_45:
        /*0528*/ 	.byte	0x04, 0x36
        /*052a*/ 	.short	(.L_47 - .L_46)
.L_46:
        /*052c*/ 	.word	0x00000008
.L_47:


//--------------------- .nv.callgraph             --------------------------
	.section	.nv.callgraph,"",@"SHT_CUDA_CALLGRAPH"
	.align	4
	.sectionentsize	8
	.align		4
        /*0000*/ 	.word	0x00000000
	.align		4
        /*0004*/ 	.word	0xffffffff
	.align		4
        /*0008*/ 	.word	index@(_ZN7cutlass13device_kernelINS_4gemm6kernel13GemmUniversalIN4cute5tupleIJiiiiEEENS1_10collective13CollectiveMmaINS1_34MainloopSm90TmaGmmaWarpSpecializedILi11ENS5_IJNS4_1CILi2EEESB_NSA_ILi1EEEEEENS1_32KernelTmaWarpSpecializedPingpongEEENS5_IJNSA_ILi64EEENSA_ILi256EEENSA_ILi32EEEEEENS_10bfloat16_tENS5_IJlSC_lEEESK_SL_NS4_8TiledMMAINS4_8MMA_AtomIJNS4_4SM904GMMA28MMA_64x256x16_F32BF16BF16_SSILNSP_5MajorE0ELSR_0ELNSP_7ScaleInE1ELSS_1EEEEEENS4_6LayoutINS5_IJSC_SC_SC_EEENS5_IJNSA_ILi0EEESX_SX_EEEEENS5_IJNS4_10UnderscoreES10_S10_EEEEENS4_23SM90_TMA_LOAD_MULTICASTENS4_14ComposedLayoutINS4_7SwizzleILi2ELi4ELi3EEENS4_18smem_ptr_flag_bitsILi16EEENSV_INS5_IJNSA_ILi8EEESI_EEENS5_IJSI_SC_EEEEEEEvNS4_8identityES13_S1D_vS1E_EENS_8epilogue10collective6detail29Sm90TmaWarpSpecializedAdapterINS1H_15DefaultEpilogueISK_SL_SL_NS1G_6thread17LinearCombinationISK_Li1EffLNS1L_9ScaleType4KindE0ELNS_15FloatRoundStyleE2ESK_EENS1_15EpilogueDefaultEEEEEvvEEEEvNT_6ParamsE)
	.align		4
        /*000c*/ 	.word	index@(__assertfail)
	.align		4
        /*0010*/ 	.word	0x00000000
	.align		4
        /*0014*/ 	.word	0xfffffffe
	.align		4
        /*0018*/ 	.word	0x00000000
	.align		4
        /*001c*/ 	.word	0xfffffffd
	.align		4
        /*0020*/ 	.word	0x00000000
	.align		4
        /*0024*/ 	.word	0xfffffffc


//--------------------- .nv.constant4             --------------------------
	.section	.nv.constant4,"a",@progbits
	.align	8
	.align		8
.nv.constant4:
        /*0000*/ 	.dword	__assertfail
	.align		8
        /*0008*/ 	.dword	__unnamed_1
	.align		8
        /*0010*/ 	.dword	_ZN39_INTERNAL_eb45545d_4_k_cu_0aeca9d7_34004cuda3std3__45__cpo5beginE
	.align		8
        /*0018*/ 	.dword	_ZN39_INTERNAL_eb45545d_4_k_cu_0aeca9d7_34004cuda3std3__45__cpo3endE
	.align		8
        /*0020*/ 	.dword	_ZN39_INTERNAL_eb45545d_4_k_cu_0aeca9d7_34004cuda3std3__45__cpo6cbeginE
	.align		8
        /*0028*/ 	.dword	_ZN39_INTERNAL_eb45545d_4_k_cu_0aeca9d7_34004cuda3std3__45__cpo4cendE
	.align		8
        /*0030*/ 	.dword	_ZN39_INTERNAL_eb45545d_4_k_cu_0aeca9d7_34004cuda3std3__441_GLOBAL__N__eb45545d_4_k_cu_0aeca9d7_34006ignoreE
	.align		8
        /*0038*/ 	.dword	_ZN39_INTERNAL_eb45545d_4_k_cu_0aeca9d7_34004cuda3std3__419piecewise_constructE
	.align		8
        /*0040*/ 	.dword	_ZN39_INTERNAL_eb45545d_4_k_cu_0aeca9d7_34004cuda3std3__48in_placeE
	.align		8
        /*0048*/ 	.dword	_ZN39_INTERNAL_eb45545d_4_k_cu_0aeca9d7_34004cuda3std6ranges3__45__cpo4swapE
	.align		8
        /*0050*/ 	.dword	_ZN39_INTERNAL_eb45545d_4_k_cu_0aeca9d7_34004cuda3std6ranges3__45__cpo9iter_moveE
	.align		8
        /*0058*/ 	.dword	_ZN39_INTERNAL_eb45545d_4_k_cu_0aeca9d7_34004cute7productE
	.align		8
        /*0060*/ 	.dword	_ZN39_INTERNAL_eb45545d_4_k_cu_0aeca9d7_34004cute1_E
	.align		8
        /*0068*/ 	.dword	$str$22
	.align		8
        /*0070*/ 	.dword	$str$23


//--------------------- .text._ZN7cutlass13device_kernelINS_4gemm6kernel13GemmUniversalIN4cute5tupleIJiiiiEEENS1_10collective13CollectiveMmaINS1_34MainloopSm90TmaGmmaWarpSpecializedILi11ENS5_IJNS4_1CILi2EEESB_NSA_ILi1EEEEEENS1_32KernelTmaWarpSpecializedPingpongEEENS5_IJNSA_ILi64EEENSA_ILi256EEENSA_ILi32EEEEEENS_10bfloat16_tENS5_IJlSC_lEEESK_SL_NS4_8TiledMMAINS4_8MMA_AtomIJNS4_4SM904GMMA28MMA_64x256x16_F32BF16BF16_SSILNSP_5MajorE0ELSR_0ELNSP_7ScaleInE1ELSS_1EEEEEENS4_6LayoutINS5_IJSC_SC_SC_EEENS5_IJNSA_ILi0EEESX_SX_EEEEENS5_IJNS4_10UnderscoreES10_S10_EEEEENS4_23SM90_TMA_LOAD_MULTICASTENS4_14ComposedLayoutINS4_7SwizzleILi2ELi4ELi3EEENS4_18smem_ptr_flag_bitsILi16EEENSV_INS5_IJNSA_ILi8EEESI_EEENS5_IJSI_SC_EEEEEEEvNS4_8identityES13_S1D_vS1E_EENS_8epilogue10collective6detail29Sm90TmaWarpSpecializedAdapterINS1H_15DefaultEpilogueISK_SL_SL_NS1G_6thread17LinearCombinationISK_Li1EffLNS1L_9ScaleType4KindE0ELNS_15FloatRoundStyleE2ESK_EENS1_15EpilogueDefaultEEEEEvvEEEEvNT_6ParamsE --------------------------
	.section	.text._ZN7cutlass13device_kernelINS_4gemm6kernel13GemmUniversalIN4cute5tupleIJiiiiEEENS1_10collective13CollectiveMmaINS1_34MainloopSm90TmaGmmaWarpSpecializedILi11ENS5_IJNS4_1CILi2EEESB_NSA_ILi1EEEEEENS1_32KernelTmaWarpSpecializedPingpongEEENS5_IJNSA_ILi64EEENSA_ILi256EEENSA_ILi32EEEEEENS_10bfloat16_tENS5_IJlSC_lEEESK_SL_NS4_8TiledMMAINS4_8MMA_AtomIJNS4_4SM904GMMA28MMA_64x256x16_F32BF16BF16_SSILNSP_5MajorE0ELSR_0ELNSP_7ScaleInE1ELSS_1EEEEEENS4_6LayoutINS5_IJSC_SC_SC_EEENS5_IJNSA_ILi0EEESX_SX_EEEEENS5_IJNS4_10UnderscoreES10_S10_EEEEENS4_23SM90_TMA_LOAD_MULTICASTENS4_14ComposedLayoutINS4_7SwizzleILi2ELi4ELi3EEENS4_18smem_ptr_flag_bitsILi16EEENSV_INS5_IJNSA_ILi8EEESI_EEENS5_IJSI_SC_EEEEEEEvNS4_8identityES13_S1D_vS1E_EENS_8epilogue10collective6detail29Sm90TmaWarpSpecializedAdapterINS1H_15DefaultEpilogueISK_SL_SL_NS1G_6thread17LinearCombinationISK_Li1EffLNS1L_9ScaleType4KindE0ELNS_15FloatRoundStyleE2ESK_EENS1_15EpilogueDefaultEEEEEvvEEEEvNT_6ParamsE,"ax",@progbits
	.align	128
.text._ZN7cutlass13device_kernelINS_4gemm6kernel13GemmUniversalIN4cute5tupleIJiiiiEEENS1_10collective13CollectiveMmaINS1_34MainloopSm90TmaGmmaWarpSpecializedILi11ENS5_IJNS4_1CILi2EEESB_NSA_ILi1EEEEEENS1_32KernelTmaWarpSpecializedPingpongEEENS5_IJNSA_ILi64EEENSA_ILi256EEENSA_ILi32EEEEEENS_10bfloat16_tENS5_IJlSC_lEEESK_SL_NS4_8TiledMMAINS4_8MMA_AtomIJNS4_4SM904GMMA28MMA_64x256x16_F32BF16BF16_SSILNSP_5MajorE0ELSR_0ELNSP_7ScaleInE1ELSS_1EEEEEENS4_6LayoutINS5_IJSC_SC_SC_EEENS5_IJNSA_ILi0EEESX_SX_EEEEENS5_IJNS4_10UnderscoreES10_S10_EEEEENS4_23SM90_TMA_LOAD_MULTICASTENS4_14ComposedLayoutINS4_7SwizzleILi2ELi4ELi3EEENS4_18smem_ptr_flag_bitsILi16EEENSV_INS5_IJNSA_ILi8EEESI_EEENS5_IJSI_SC_EEEEEEEvNS4_8identityES13_S1D_vS1E_EENS_8epilogue10collective6detail29Sm90TmaWarpSpecializedAdapterINS1H_15DefaultEpilogueISK_SL_SL_NS1G_6thread17LinearCombinationISK_Li1EffLNS1L_9ScaleType4KindE0ELNS_15FloatRoundStyleE2ESK_EENS1_15EpilogueDefaultEEEEEvvEEEEvNT_6ParamsE:
        .type           _ZN7cutlass13device_kernelINS_4gemm6kernel13GemmUniversalIN4cute5tupleIJiiiiEEENS1_10collective13CollectiveMmaINS1_34MainloopSm90TmaGmmaWarpSpecializedILi11ENS5_IJNS4_1CILi2EEESB_NSA_ILi1EEEEEENS1_32KernelTmaWarpSpecializedPingpongEEENS5_IJNSA_ILi64EEENSA_ILi256EEENSA_ILi32EEEEEENS_10bfloat16_tENS5_IJlSC_lEEESK_SL_NS4_8TiledMMAINS4_8MMA_AtomIJNS4_4SM904GMMA28MMA_64x256x16_F32BF16BF16_SSILNSP_5MajorE0ELSR_0ELNSP_7ScaleInE1ELSS_1EEEEEENS4_6LayoutINS5_IJSC_SC_SC_EEENS5_IJNSA_ILi0EEESX_SX_EEEEENS5_IJNS4_10UnderscoreES10_S10_EEEEENS4_23SM90_TMA_LOAD_MULTICASTENS4_14ComposedLayoutINS4_7SwizzleILi2ELi4ELi3EEENS4_18smem_ptr_flag_bitsILi16EEENSV_INS5_IJNSA_ILi8EEESI_EEENS5_IJSI_SC_EEEEEEEvNS4_8identityES13_S1D_vS1E_EENS_8epilogue10collective6detail29Sm90TmaWarpSpecializedAdapterINS1H_15DefaultEpilogueISK_SL_SL_NS1G_6thread17LinearCombinationISK_Li1EffLNS1L_9ScaleType4KindE0ELNS_15FloatRoundStyleE2ESK_EENS1_15EpilogueDefaultEEEEEvvEEEEvNT_6ParamsE,@function
        .size           _ZN7cutlass13device_kernelINS_4gemm6kernel13GemmUniversalIN4cute5tupleIJiiiiEEENS1_10collective13CollectiveMmaINS1_34MainloopSm90TmaGmmaWarpSpecializedILi11ENS5_IJNS4_1CILi2EEESB_NSA_ILi1EEEEEENS1_32KernelTmaWarpSpecializedPingpongEEENS5_IJNSA_ILi64EEENSA_ILi256EEENSA_ILi32EEEEEENS_10bfloat16_tENS5_IJlSC_lEEESK_SL_NS4_8TiledMMAINS4_8MMA_AtomIJNS4_4SM904GMMA28MMA_64x256x16_F32BF16BF16_SSILNSP_5MajorE0ELSR_0ELNSP_7ScaleInE1ELSS_1EEEEEENS4_6LayoutINS5_IJSC_SC_SC_EEENS5_IJNSA_ILi0EEESX_SX_EEEEENS5_IJNS4_10UnderscoreES10_S10_EEEEENS4_23SM90_TMA_LOAD_MULTICASTENS4_14ComposedLayoutINS4_7SwizzleILi2ELi4ELi3EEENS4_18smem_ptr_flag_bitsILi16EEENSV_INS5_IJNSA_ILi8EEESI_EEENS5_IJSI_SC_EEEEEEEvNS4_8identityES13_S1D_vS1E_EENS_8epilogue10collective6detail29Sm90TmaWarpSpecializedAdapterINS1H_15DefaultEpilogueISK_SL_SL_NS1G_6thread17LinearCombinationISK_Li1EffLNS1L_9ScaleType4KindE0ELNS_15FloatRoundStyleE2ESK_EENS1_15EpilogueDefaultEEEEEvvEEEEvNT_6ParamsE,(.L_x_344 - _ZN7cutlass13device_kernelINS_4gemm6kernel13GemmUniversalIN4cute5tupleIJiiiiEEENS1_10collective13CollectiveMmaINS1_34MainloopSm90TmaGmmaWarpSpecializedILi11ENS5_IJNS4_1CILi2EEESB_NSA_ILi1EEEEEENS1_32KernelTmaWarpSpecializedPingpongEEENS5_IJNSA_ILi64EEENSA_ILi256EEENSA_ILi32EEEEEENS_10bfloat16_tENS5_IJlSC_lEEESK_SL_NS4_8TiledMMAINS4_8MMA_AtomIJNS4_4SM904GMMA28MMA_64x256x16_F32BF16BF16_SSILNSP_5MajorE0ELSR_0ELNSP_7ScaleInE1ELSS_1EEEEEENS4_6LayoutINS5_IJSC_SC_SC_EEENS5_IJNSA_ILi0EEESX_SX_EEEEENS5_IJNS4_10UnderscoreES10_S10_EEEEENS4_23SM90_TMA_LOAD_MULTICASTENS4_14ComposedLayoutINS4_7SwizzleILi2ELi4ELi3EEENS4_18smem_ptr_flag_bitsILi16EEENSV_INS5_IJNSA_ILi8EEESI_EEENS5_IJSI_SC_EEEEEEEvNS4_8identityES13_S1D_vS1E_EENS_8epilogue10collective6detail29Sm90TmaWarpSpecializedAdapterINS1H_15DefaultEpilogueISK_SL_SL_NS1G_6thread17LinearCombinationISK_Li1EffLNS1L_9ScaleType4KindE0ELNS_15FloatRoundStyleE2ESK_EENS1_15EpilogueDefaultEEEEEvvEEEEvNT_6ParamsE)
        .other          _ZN7cutlass13device_kernelINS_4gemm6kernel13GemmUniversalIN4cute5tupleIJiiiiEEENS1_10collective13CollectiveMmaINS1_34MainloopSm90TmaGmmaWarpSpecializedILi11ENS5_IJNS4_1CILi2EEESB_NSA_ILi1EEEEEENS1_32KernelTmaWarpSpecializedPingpongEEENS5_IJNSA_ILi64EEENSA_ILi256EEENSA_ILi32EEEEEENS_10bfloat16_tENS5_IJlSC_lEEESK_SL_NS4_8TiledMMAINS4_8MMA_AtomIJNS4_4SM904GMMA28MMA_64x256x16_F32BF16BF16_SSILNSP_5MajorE0ELSR_0ELNSP_7ScaleInE1ELSS_1EEEEEENS4_6LayoutINS5_IJSC_SC_SC_EEENS5_IJNSA_ILi0EEESX_SX_EEEEENS5_IJNS4_10UnderscoreES10_S10_EEEEENS4_23SM90_TMA_LOAD_MULTICASTENS4_14ComposedLayoutINS4_7SwizzleILi2ELi4ELi3EEENS4_18smem_ptr_flag_bitsILi16EEENSV_INS5_IJNSA_ILi8EEESI_EEENS5_IJSI_SC_EEEEEEEvNS4_8identityES13_S1D_vS1E_EENS_8epilogue10collective6detail29Sm90TmaWarpSpecializedAdapterINS1H_15DefaultEpilogueISK_SL_SL_NS1G_6thread17LinearCombinationISK_Li1EffLNS1L_9ScaleType4KindE0ELNS_15FloatRoundStyleE2ESK_EENS1_15EpilogueDefaultEEEEEvvEEEEvNT_6ParamsE,@"STO_CUDA_ENTRY STV_DEFAULT"
_ZN7cutlass13device_kernelINS_4gemm6kernel13GemmUniversalIN4cute5tupleIJiiiiEEENS1_10collective13CollectiveMmaINS1_34MainloopSm90TmaGmmaWarpSpecializedILi11ENS5_IJNS4_1CILi2EEESB_NSA_ILi1EEEEEENS1_32KernelTmaWarpSpecializedPingpongEEENS5_IJNSA_ILi64EEENSA_ILi256EEENSA_ILi32EEEEEENS_10bfloat16_tENS5_IJlSC_lEEESK_SL_NS4_8TiledMMAINS4_8MMA_AtomIJNS4_4SM904GMMA28MMA_64x256x16_F32BF16BF16_SSILNSP_5MajorE0ELSR_0ELNSP_7ScaleInE1ELSS_1EEEEEENS4_6LayoutINS5_IJSC_SC_SC_EEENS5_IJNSA_ILi0EEESX_SX_EEEEENS5_IJNS4_10UnderscoreES10_S10_EEEEENS4_23SM90_TMA_LOAD_MULTICASTENS4_14ComposedLayoutINS4_7SwizzleILi2ELi4ELi3EEENS4_18smem_ptr_flag_bitsILi16EEENSV_INS5_IJNSA_ILi8EEESI_EEENS5_IJSI_SC_EEEEEEEvNS4_8identityES13_S1D_vS1E_EENS_8epilogue10collective6detail29Sm90TmaWarpSpecializedAdapterINS1H_15DefaultEpilogueISK_SL_SL_NS1G_6thread17LinearCombinationISK_Li1EffLNS1L_9ScaleType4KindE0ELNS_15FloatRoundStyleE2ESK_EENS1_15EpilogueDefaultEEEEEvvEEEEvNT_6ParamsE:
[----:B------:R-:W0:Y:S02]  /*0000*/  LDC R1, c[0x0][0x28] ;  /* 0x00000a00ff017b82 */ /* 0x000e240000000800 */
[----:B0-----:R-:W-:Y:S01]  /*0010*/  VIADD R1, R1, 0xfffffff8 ;  /* 0xfffffff801017836 */ /* 0x001fe20000000000 */
[----:B------:R-:W0:Y:S01]  /*0020*/  S2R R4, SR_TID.X ;  /* 0x0000000000047919 */ /* 0x000e220000002100 */
[----:B------:R-:W-:Y:S01]  /*0030*/  ELECT P0, URZ, PT ;  /* 0x00000000003f782f */ /* 0x000fe20003800000 */
[----:B------:R-:W-:Y:S01]  /*0040*/  BSSY B0, `(.L_x_0) ;  /* 0x000000f000007945 */ /* 0x000fe20003800000 */
[--C-:B0-----:R-:W-:Y:S02]  /*0050*/  SHF.R.U32.HI R2, RZ, 0x5, R4.reuse ;  /* 0x00000005ff027819 */ /* 0x101fe40000011604 */
[----:B------:R-:W-:-:S03]  /*0060*/  SHF.R.U32.HI R7, RZ, 0x7, R4 ;  /* 0x00000007ff077819 */ /* 0x000fc60000011604 */
[----:B------:R-:W0:Y:S04]  /*0070*/  SHFL.IDX PT, R5, R2, RZ, 0x1f ;  /* 0x00001fff02057589 */ /* 0x000e2800000e0000 */
[----:B------:R1:W2:Y:S01]  /*0080*/  SHFL.IDX PT, R10, R7, RZ, 0x1f ;  /* 0x00001fff070a7589 */ /* 0x0002a200000e0000 */
[----:B0-----:R-:W-:-:S13]  /*0090*/  ISETP.NE.OR P0, PT, R5, RZ, !P0 ;  /* 0x000000ff0500720c */ /* 0x001fda0004705670 */
[----:B-12---:R-:W-:Y:S05]  /*00a0*/  @P0 BRA `(.L_x_1) ;  /* 0x0000000000200947 */ /* 0x006fea0003800000 */
[----:B------:R-:W-:Y:S02]  /*00b0*/  ULDC.64 UR4, c[0x0][0x198] ;  /* 0x0000660000047ab9 */ /* 0x000fe40000000a00 */
[----:B------:R-:W-:Y:S02]  /*00c0*/  UIADD3 UR6, UP0, UR4, 0xf0, URZ ;  /* 0x000000f004067890 */ /* 0x000fe4000ff1e03f */
[----:B------:R-:W-:Y:S02]  /*00d0*/  UIADD3 UR4, UP1, UR4, 0x1f0, URZ ;  /* 0x000001f004047890 */ /* 0x000fe4000ff3e03f */
[----:B------:R-:W-:Y:S02]  /*00e0*/  UIADD3.X UR7, URZ, UR5, URZ, UP0, !UPT ;  /* 0x000000053f077290 */ /* 0x000fe400087fe43f */
[----:B------:R-:W-:-:S07]  /*00f0*/  UIADD3.X UR5, URZ, UR5, URZ, UP1, !UPT ;  /* 0x000000053f057290 */ /* 0x000fce0008ffe43f */
[----:B------:R0:W-:Y:S02]  /*0100*/  UTMACCTL.PF [UR6] ;  /* 0x00000000060079b9 */ /* 0x0001e40008040000 */
[----:B------:R0:W-:Y:S02]  /*0110*/  UTMACCTL.PF [UR4] ;  /* 0x00000000040079b9 */ /* 0x0001e40008040000 */
[----:B0-----:R-:W-:Y:S01]  /*0120*/  NOP ;  /* 0x0000000000007918 */ /* 0x001fe20000000000 */
.L_x_1:
[----:B------:R-:W-:Y:S05]  /*0130*/  BSYNC B0 ;  /* 0x0000000000007941 */ /* 0x000fea0003800000 */
.L_x_0:
[----:B------:R-:W0:Y:S01]  /*0140*/  SHFL.IDX PT, R8, R2, RZ, 0x1f ;  /* 0x00001fff02087589 */ /* 0x000e2200000e0000 */
[----:B------:R-:W-:-:S04]  /*0150*/  SHF.R.S32.HI R3, RZ, 0x1f, R4 ;  /* 0x0000001fff037819 */ /* 0x000fc80000011404 */
[----:B------:R-:W-:Y:S02]  /*0160*/  LEA.HI R3, R3, R4, RZ, 0x7 ;  /* 0x0000000403037211 */ /* 0x000fe400078f38ff */
[----:B0-----:R-:W-:-:S13]  /*0170*/  ISETP.NE.AND P0, PT, R8, RZ, PT ;  /* 0x000000ff0800720c */ /* 0x001fda0003f05270 */
[----:B------:R-:W-:Y:S05]  /*0180*/  @P0 BRA `(.L_x_2) ;  /* 0x00000000009c0947 */ /* 0x000fea0003800000 */
[----:B------:R-:W-:Y:S01]  /*0190*/  ELECT P0, URZ, PT ;  /* 0x00000000003f782f */ /* 0x000fe20003800000 */
[----:B------:R-:W-:-:S12]  /*01a0*/  BSSY B0, `(.L_x_2) ;  /* 0x0000025000007945 */ /* 0x000fd80003800000 */
[----:B------:R-:W-:Y:S05]  /*01b0*/  @!P0 BRA `(.L_x_3) ;  /* 0x00000000008c8947 */ /* 0x000fea0003800000 */
[----:B------:R-:W0:Y:S01]  /*01c0*/  S2UR UR8, SR_CgaCtaId ;  /* 0x00000000000879c3 */ /* 0x000e220000008800 */
[----:B------:R-:W-:Y:S01]  /*01d0*/  UMOV UR4, 0x400 ;  /* 0x0000040000047882 */ /* 0x000fe20000000000 */
[----:B------:R-:W-:Y:S01]  /*01e0*/  UMOV UR5, 0x1 ;  /* 0x0000000100057882 */ /* 0x000fe20000000000 */
[----:B------:R-:W-:Y:S02]  /*01f0*/  UMOV UR6, 0x3 ;  /* 0x0000000300067882 */ /* 0x000fe40000000000 */
[----:B------:R-:W-:-:S04]  /*0200*/  UIADD3 UR6, -UR6, 0x100000, URZ ;  /* 0x0010000006067890 */ /* 0x000fc8000fffe13f */
[----:B------:R-:W-:Y:S02]  /*0210*/  USHF.L.U32 UR7, UR6, 0xb, URZ ;  /* 0x0000000b06077899 */ /* 0x000fe4000800063f */
[----:B------:R-:W-:Y:S02]  /*0220*/  USHF.L.U32 UR6, UR6, 0x1, URZ ;  /* 0x0000000106067899 */ /* 0x000fe4000800063f */
[----:B0-----:R-:W-:Y:S02]  /*0230*/  ULEA UR8, UR8, UR4, 0x18 ;  /* 0x0000000408087291 */ /* 0x001fe4000f8ec03f */
[----:B------:R-:W-:-:S04]  /*0240*/  UIADD3 UR4, -UR5, 0x100000, URZ ;  /* 0x0010000005047890 */ /* 0x000fc8000fffe13f */
[----:B------:R-:W-:Y:S02]  /*0250*/  USHF.L.U32 UR5, UR4, 0xb, URZ ;  /* 0x0000000b04057899 */ /* 0x000fe4000800063f */
[----:B------:R-:W-:Y:S01]  /*0260*/  USHF.L.U32 UR4, UR4, 0x1, URZ ;  /* 0x0000000104047899 */ /* 0x000fe2000800063f */
[----:B------:R-:W0:Y:S11]  /*0270*/  FENCE.VIEW.ASYNC.S ;  /* 0x00000000000073c6 */ /* 0x000e360000000000 */
[----:B0-----:R0:W1:Y:S01]  /*0280*/  SYNCS.EXCH.64 URZ, [UR8], UR4 ;  /* 0x00000004083f75b2 */ /* 0x0010620008000100 */
[----:B------:R0:W2:Y:S01]  /*0290*/  SYNCS.EXCH.64 URZ, [UR8+0x58], UR6 ;  /* 0x00005806083f75b2 */ /* 0x0000a20008000100 */
[----:B------:R0:W3:Y:S01]  /*02a0*/  SYNCS.EXCH.64 URZ, [UR8+0x8], UR4 ;  /* 0x00000804083f75b2 */ /* 0x0000e20008000100 */
[----:B------:R0:W4:Y:S01]  /*02b0*/  SYNCS.EXCH.64 URZ, [UR8+0x60], UR6 ;  /* 0x00006006083f75b2 */ /* 0x0001220008000100 */
[----:B------:R0:W0:Y:S01]  /*02c0*/  SYNCS.EXCH.64 URZ, [UR8+0x10], UR4 ;  /* 0x00001004083f75b2 */ /* 0x0000220008000100 */
        /* <DEDUP_REMOVED lines=17> */
[----:B------:R-:W-:Y:S01]  /*03e0*/  NOP ;  /* 0x0000000000007918 */ /* 0x000fe20000000000 */
.L_x_3:
[----:B0-----:R-:W-:Y:S05]  /*03f0*/  BSYNC B0 ;  /* 0x0000000000007941 */ /* 0x001fea0003800000 */
.L_x_2:
[----:B------:R-:W0:Y:S01]  /*0400*/  SHFL.IDX PT, R13, R2, RZ, 0x1f ;  /* 0x00001fff020d7589 */ /* 0x000e2200000e0000 */
[----:B------:R-:W5:Y:S01]  /*0410*/  S2UR UR12, SR_CTAID.X ;  /* 0x00000000000c79c3 */ /* 0x000f620000002500 */
[----:B------:R-:W-:Y:S02]  /*0420*/  LOP3.LUT R3, R3, 0xffffff80, RZ, 0xc0, !PT ;  /* 0xffffff8003037812 */ /* 0x000fe400078ec0ff */
[----:B------:R-:W-:Y:S01]  /*0430*/  ELECT P0, URZ, PT ;  /* 0x00000000003f782f */ /* 0x000fe20003800000 */
[----:B------:R1:W2:Y:S01]  /*0440*/  SHFL.IDX PT, R12, R2, RZ, 0x1f ;  /* 0x00001fff020c7589 */ /* 0x0002a200000e0000 */
[----:B------:R-:W-:Y:S01]  /*0450*/  ELECT P1, URZ, PT ;  /* 0x00000000003f782f */ /* 0x000fe20003820000 */
[----:B------:R-:W-:Y:S01]  /*0460*/  NOP ;  /* 0x0000000000007918 */ /* 0x000fe20000000000 */
[----:B------:R-:W-:Y:S01]  /*0470*/  IMAD.IADD R3, R4, 0x1, -R3 ;  /* 0x0000000104037824 */ /* 0x000fe200078e0a03 */
[----:B------:R-:W3:Y:S01]  /*0480*/  S2R R6, SR_CTAID.Y ;  /* 0x0000000000067919 */ /* 0x000ee20000002600 */
[----:B------:R-:W-:Y:S01]  /*0490*/  ULDC UR4, c[0x0][0x150] ;  /* 0x0000540000047ab9 */ /* 0x000fe20000000800 */
[----:B------:R-:W4:Y:S01]  /*04a0*/  LDC R14, c[0x0][0x144] ;  /* 0x00005100ff0e7b82 */ /* 0x000f220000000800 */
[----:B------:R-:W-:Y:S01]  /*04b0*/  UMOV UR11, 0x80 ;  /* 0x00000080000b7882 */ /* 0x000fe20000000000 */
[----:B------:R-:W-:Y:S01]  /*04c0*/  SHF.R.S32.HI R0, RZ, 0x1f, R3 ;  /* 0x0000001fff007819 */ /* 0x000fe20000011403 */
[----:B------:R-:W-:Y:S01]  /*04d0*/  NOP ;  /* 0x0000000000007918 */ /* 0x000fe20000000000 */
[C---:B------:R-:W-:Y:S01]  /*04e0*/  VIADD R35, R10.reuse, 0xffffffff ;  /* 0xffffffff0a237836 */ /* 0x040fe20000000000 */
[----:B------:R-:W-:Y:S01]  /*04f0*/  ISETP.NE.AND P4, PT, R10, RZ, PT ;  /* 0x000000ff0a00720c */ /* 0x000fe20003f85270 */
[----:B------:R-:W-:Y:S01]  /*0500*/  IMAD.MOV.U32 R153, RZ, RZ, 0x1 ;  /* 0x00000001ff997424 */ /* 0x000fe200078e00ff */
[----:B------:R-:W-:Y:S01]  /*0510*/  LEA.HI R9, R0, R3, RZ, 0x3 ;  /* 0x0000000300097211 */ /* 0x000fe200078f18ff */
[----:B------:R-:W4:Y:S01]  /*0520*/  LDC R15, c[0x0][0x140] ;  /* 0x00005000ff0f7b82 */ /* 0x000f220000000800 */
[----:B------:R-:W-:-:S02]  /*0530*/  ISETP.GE.U32.AND P6, PT, R35, 0x2, PT ;  /* 0x000000022300780c */ /* 0x000fc40003fc6070 */
[--C-:B------:R-:W-:Y:S02]  /*0540*/  SHF.R.S32.HI R11, RZ, 0x3, R9.reuse ;  /* 0x00000003ff0b7819 */ /* 0x100fe40000011409 */
[----:B-1----:R-:W-:Y:S02]  /*0550*/  SHF.R.S32.HI R2, RZ, 0x1f, R9 ;  /* 0x0000001fff027819 */ /* 0x002fe40000011409 */
[----:B------:R-:W-:Y:S01]  /*0560*/  SHF.R.S32.HI R9, RZ, 0x1f, R8 ;  /* 0x0000001fff097819 */ /* 0x000fe20000011408 */
[----:B------:R-:W1:Y:S01]  /*0570*/  LDC R25, c[0x0][0x148] ;  /* 0x00005200ff197b82 */ /* 0x000e620000000800 */
[----:B0-----:R-:W-:Y:S02]  /*0580*/  ISETP.NE.OR P0, PT, R13, RZ, !P0 ;  /* 0x000000ff0d00720c */ /* 0x001fe40004705670 */
[----:B-----5:R-:W-:Y:S02]  /*0590*/  I2FP.F32.U32 R13, UR12 ;  /* 0x0000000c000d7c45 */ /* 0x020fe40008201000 */
[----:B------:R-:W-:-:S02]  /*05a0*/  LEA.HI R2, R2, R11, RZ, 0x2 ;  /* 0x0000000b02027211 */ /* 0x000fc400078f10ff */
[----:B------:R-:W-:Y:S01]  /*05b0*/  LEA.HI R9, R9, R8, RZ, 0x2 ;  /* 0x0000000809097211 */ /* 0x000fe200078f10ff */
[----:B------:R-:W-:Y:S01]  /*05c0*/  FMUL R13, R13, UR4 ;  /* 0x000000040d0d7c20 */ /* 0x000fe20008400000 */
[----:B--2---:R-:W-:Y:S01]  /*05d0*/  ISETP.NE.OR P1, PT, R12, RZ, !P1 ;  /* 0x000000ff0c00720c */ /* 0x004fe20004f25670 */
[----:B------:R-:W-:Y:S01]  /*05e0*/  ULDC UR4, c[0x0][0x154] ;  /* 0x0000550000047ab9 */ /* 0x000fe20000000800 */
[----:B------:R-:W-:Y:S02]  /*05f0*/  LOP3.LUT R12, R2, 0xfffffffc, RZ, 0xc0, !PT ;  /* 0xfffffffc020c7812 */ /* 0x000fe400078ec0ff */
[----:B------:R-:W-:Y:S01]  /*0600*/  LOP3.LUT R9, R9, 0x3ffffffc, RZ, 0xc0, !PT ;  /* 0x3ffffffc09097812 */ /* 0x000fe200078ec0ff */
[----:B------:R-:W0:Y:S01]  /*0610*/  F2I.U32.TRUNC.NTZ R13, R13 ;  /* 0x0000000d000d7305 */ /* 0x000e22000020f000 */
[----:B------:R-:W-:Y:S01]  /*0620*/  SHF.R.S32.HI R2, RZ, 0x1f, R5 ;  /* 0x0000001fff027819 */ /* 0x000fe20000011405 */
[----:B------:R-:W-:Y:S01]  /*0630*/  IMAD.IADD R12, R11, 0x1, -R12 ;  /* 0x000000010b0c7824 */ /* 0x000fe200078e0a0c */
[----:B------:R-:W-:Y:S01]  /*0640*/  VOTEU.ALL UP1, P0 ;  /* 0x00000000003f7886 */ /* 0x000fe20000020000 */
[----:B------:R-:W-:Y:S01]  /*0650*/  IMAD.IADD R9, R8, 0x1, -R9 ;  /* 0x0000000108097824 */ /* 0x000fe200078e0a09 */
[----:B------:R-:W-:Y:S01]  /*0660*/  LEA.HI R2, R2, R5, RZ, 0x2 ;  /* 0x0000000502027211 */ /* 0x000fe200078f10ff */
[----:B------:R-:W-:Y:S01]  /*0670*/  VOTEU.ALL UP0, P0 ;  /* 0x00000000003f7886 */ /* 0x000fe20000000000 */
[----:B---3--:R-:W-:Y:S01]  /*0680*/  I2FP.F32.U32 R8, R6 ;  /* 0x0000000600087245 */ /* 0x008fe20000201000 */
[----:B------:R-:W-:Y:S01]  /*0690*/  IMAD R9, R9, 0x4, R12 ;  /* 0x0000000409097824 */ /* 0x000fe200078e020c */
[----:B------:R-:W-:Y:S01]  /*06a0*/  LOP3.LUT R2, R2, 0xfffffffc, RZ, 0xc0, !PT ;  /* 0xfffffffc02027812 */ /* 0x000fe200078ec0ff */
[----:B------:R-:W-:Y:S01]  /*06b0*/  VOTEU.ALL UP2, P1 ;  /* 0x00000000003f7886 */ /* 0x000fe20000840000 */
[----:B------:R-:W2:Y:S01]  /*06c0*/  @!UP1 S2UR UR7, SR_CgaCtaId ;  /* 0x00000000000799c3 */ /* 0x000ea20000008800 */
[----:B------:R-:W-:Y:S01]  /*06d0*/  FMUL R8, R8, UR4 ;  /* 0x0000000408087c20 */ /* 0x000fe20008400000 */
[----:B------:R-:W-:Y:S01]  /*06e0*/  IMAD.SHL.U32 R152, R9, 0x4, RZ ;  /* 0x0000000409987824 */ /* 0x000fe200078e00ff */
[----:B------:R-:W-:Y:S01]  /*06f0*/  UMOV UR4, 0x20 ;  /* 0x0000002000047882 */ /* 0x000fe20000000000 */
[----:B------:R-:W-:Y:S01]  /*0700*/  IMAD.IADD R5, R5, 0x1, -R2 ;  /* 0x0000000105057824 */ /* 0x000fe200078e0a02 */
[----:B------:R-:W-:Y:S01]  /*0710*/  LEA.HI R2, R9, R9, RZ, 0x1 ;  /* 0x0000000909027211 */ /* 0x000fe200078f08ff */
[----:B0-----:R-:W-:Y:S01]  /*0720*/  IMAD.MOV R13, RZ, RZ, -R13 ;  /* 0x000000ffff0d7224 */ /* 0x001fe200078e0a0d */
[----:B------:R-:W0:Y:S01]  /*0730*/  F2I.U32.TRUNC.NTZ R8, R8 ;  /* 0x0000000800087305 */ /* 0x000e22000020f000 */
[----:B------:R-:W3:Y:S01]  /*0740*/  @!UP2 S2UR UR10, SR_CgaCtaId ;  /* 0x00000000000aa9c3 */ /* 0x000ee20000008800 */
[----:B------:R-:W-:Y:S01]  /*0750*/  LOP3.LUT R2, R2, 0xfffffffe, RZ, 0xc0, !PT ;  /* 0xfffffffe02027812 */ /* 0x000fe200078ec0ff */
[----:B----4-:R-:W-:Y:S01]  /*0760*/  IMAD R21, R14, R13, UR12 ;  /* 0x0000000c0e157e24 */ /* 0x010fe2000f8e020d */
[----:B------:R-:W-:Y:S01]  /*0770*/  @!UP1 UMOV UR6, 0x400 ;  /* 0x0000040000069882 */ /* 0x000fe20000000000 */
[----:B------:R-:W-:-:S04]  /*0780*/  @!UP1 UIADD3 UR4, -UR4, 0x100000, URZ ;  /* 0x0010000004049890 */ /* 0x000fc8000fffe13f */
[----:B------:R-:W-:Y:S02]  /*0790*/  @!UP1 USHF.L.U32 UR5, UR4, 0xb, URZ ;  /* 0x0000000b04059899 */ /* 0x000fe4000800063f */
[----:B------:R-:W-:Y:S01]  /*07a0*/  @!UP1 USHF.L.U32 UR4, UR4, 0x1, URZ ;  /* 0x0000000104049899 */ /* 0x000fe2000800063f */
[C---:B------:R-:W-:Y:S01]  /*07b0*/  LOP3.LUT R152, R9.reuse, 0xc, R152, 0x78, !PT ;  /* 0x0000000c09987812 */ /* 0x040fe200078e7898 */
[----:B------:R-:W-:Y:S01]  /*07c0*/  IMAD.IADD R2, R9, 0x1, -R2 ;  /* 0x0000000109027824 */ /* 0x000fe200078e0a02 */
[----:B------:R-:W-:Y:S01]  /*07d0*/  @!UP2 UMOV UR9, 0x400 ;  /* 0x000004000009a882 */ /* 0x000fe20000000000 */
[----:B------:R-:W-:Y:S01]  /*07e0*/  VOTEU.ALL UP3, P1 ;  /* 0x00000000003f7886 */ /* 0x000fe20000860000 */
[----:B------:R-:W-:Y:S01]  /*07f0*/  VOTEU.ALL UP4, P1 ;  /* 0x00000000003f7886 */ /* 0x000fe20000880000 */
[----:B------:R-:W-:Y:S01]  /*0800*/  VOTEU.ALL UP5, P1 ;  /* 0x00000000003f7886 */ /* 0x000fe200008a0000 */
[----:B------:R-:W-:Y:S01]  /*0810*/  ISETP.NE.AND P3, PT, R2, R21, PT ;  /* 0x000000150200720c */ /* 0x000fe20003f65270 */
[----:B------:R4:W4:Y:S01]  /*0820*/  SHFL.IDX PT, R14, R7, RZ, 0x1f ;  /* 0x00001fff070e7589 */ /* 0x00092200000e0000 */
[----:B------:R-:W-:Y:S01]  /*0830*/  ISETP.EQ.U32.AND P2, PT, R15, 0x1, PT ;  /* 0x000000010f00780c */ /* 0x000fe20003f42070 */
[----:B0-----:R-:W-:Y:S01]  /*0840*/  IMAD.MOV R20, RZ, RZ, -R8 ;  /* 0x000000ffff147224 */ /* 0x001fe200078e0a08 */
[----:B--2---:R-:W-:-:S02]  /*0850*/  @!UP1 ULEA UR8, UR7, UR6, 0x18 ;  /* 0x0000000607089291 */ /* 0x004fc4000f8ec03f */
[----:B------:R-:W-:-:S04]  /*0860*/  @!UP2 UIADD3 UR6, -UR11, 0x100000, URZ ;  /* 0x001000000b06a890 */ /* 0x000fc8000fffe13f */
[----:B------:R-:W-:Y:S02]  /*0870*/  @!UP2 USHF.L.U32 UR7, UR6, 0xb, URZ ;  /* 0x0000000b0607a899 */ /* 0x000fe4000800063f */
[----:B------:R-:W-:Y:S01]  /*0880*/  @!UP2 USHF.L.U32 UR6, UR6, 0x1, URZ ;  /* 0x000000010606a899 */ /* 0x000fe2000800063f */
[----:B-1----:R-:W-:Y:S01]  /*0890*/  IMAD R9, R25, R20, R6 ;  /* 0x0000001419097224 */ /* 0x002fe200078e0206 */
[----:B------:R-:W-:Y:S01]  /*08a0*/  VOTEU.ALL UP1, P0 ;  /* 0x00000000003f7886 */ /* 0x000fe20000020000 */
[----:B------:R-:W-:Y:S01]  /*08b0*/  LOP3.LUT P0, RZ, R3, 0x7, RZ, 0xc0, !PT ;  /* 0x0000000703ff7812 */ /* 0x000fe2000780c0ff */
[----:B---3--:R-:W-:Y:S01]  /*08c0*/  @!UP2 ULEA UR9, UR10, UR9, 0x18 ;  /* 0x000000090a09a291 */ /* 0x008fe2000f8ec03f */
[----:B------:R-:W-:Y:S01]  /*08d0*/  @P3 LEA.HI R2, R152, R152, RZ, 0x1 ;  /* 0x0000009898023211 */ /* 0x000fe200078f08ff */
[----:B------:R-:W-:Y:S01]  /*08e0*/  VOTEU.ALL UP2, P1 ;  /* 0x00000000003f7886 */ /* 0x000fe20000840000 */
[----:B------:R-:W-:Y:S01]  /*08f0*/  ISETP.NE.AND P1, PT, R5, 0x3, PT ;  /* 0x000000030500780c */ /* 0x000fe20003f25270 */
[----:B------:R-:W0:Y:S02]  /*0900*/  FENCE.VIEW.ASYNC.S ;  /* 0x00000000000073c6 */ /* 0x000e240000000000 */
[----:B0-----:R0:W1:Y:S01]  /*0910*/  @!UP0 SYNCS.EXCH.64 URZ, [UR8+0xe0], UR4 ;  /* 0x0000e004083f85b2 */ /* 0x0010620008000100 */
[----:B------:R-:W-:-:S02]  /*0920*/  @P3 SHF.R.S32.HI R2, RZ, 0x1, R2 ;  /* 0x00000001ff023819 */ /* 0x000fc40000011402 */
[----:B------:R-:W-:Y:S02]  /*0930*/  ISETP.EQ.OR P1, PT, R5, RZ, !P1 ;  /* 0x000000ff0500720c */ /* 0x000fe40004f22670 */
[----:B------:R-:W-:Y:S02]  /*0940*/  @P3 ISETP.NE.AND P5, PT, R2, R9, PT ;  /* 0x000000090200320c */ /* 0x000fe40003fa5270 */
[----:B------:R-:W-:Y:S02]  /*0950*/  ISETP.LT.U32.AND P0, PT, R152, 0x4, !P0 ;  /* 0x000000049800780c */ /* 0x000fe40004701070 */
[----:B------:R-:W-:Y:S02]  /*0960*/  ISETP.EQ.AND P1, PT, R10, RZ, P1 ;  /* 0x000000ff0a00720c */ /* 0x000fe40000f22270 */
[----:B------:R-:W-:Y:S02]  /*0970*/  SEL R2, RZ, 0x1, !P0 ;  /* 0x00000001ff027807 */ /* 0x000fe40004000000 */
[----:B------:R-:W-:-:S02]  /*0980*/  @P3 SEL R153, RZ, 0x1, P5 ;  /* 0x00000001ff993807 */ /* 0x000fc40002800000 */
[----:B------:R-:W-:Y:S01]  /*0990*/  SEL R16, RZ, 0x1, !P1 ;  /* 0x00000001ff107807 */ /* 0x000fe20004800000 */
[----:B------:R0:W2:Y:S01]  /*09a0*/  @!UP1 SYNCS.EXCH.64 URZ, [UR8+0xe8], UR4 ;  /* 0x0000e804083f95b2 */ /* 0x0000a20008000100 */
[----:B------:R-:W-:Y:S01]  /*09b0*/  NOP ;  /* 0x0000000000007918 */ /* 0x000fe20000000000 */
[----:B------:R-:W-:Y:S02]  /*09c0*/  LOP3.LUT R153, R153, R2, RZ, 0xc0, !PT ;  /* 0x0000000299997212 */ /* 0x000fe400078ec0ff */
[----:B------:R-:W-:Y:S01]  /*09d0*/  SEL R16, R16, 0x2, P6 ;  /* 0x0000000210107807 */ /* 0x000fe20003000000 */
[----:B------:R0:W3:Y:S01]  /*09e0*/  @!UP2 SYNCS.EXCH.64 URZ, [UR9+0xc0], UR6 ;  /* 0x0000c006093fa5b2 */ /* 0x0000e20008000100 */
[----:B------:R0:W0:Y:S01]  /*09f0*/  @!UP3 SYNCS.EXCH.64 URZ, [UR9+0xc8], UR6 ;  /* 0x0000c806093fb5b2 */ /* 0x0000220008000100 */
[----:B------:R0:W0:Y:S01]  /*0a00*/  @!UP4 SYNCS.EXCH.64 URZ, [UR9+0xd0], UR6 ;  /* 0x0000d006093fc5b2 */ /* 0x0000220008000100 */
[----:B------:R0:W0:Y:S01]  /*0a10*/  @!UP5 SYNCS.EXCH.64 URZ, [UR9+0xd8], UR6 ;  /* 0x0000d806093fd5b2 */ /* 0x0000220008000100 */
[----:B------:R-:W-:Y:S01]  /*0a20*/  NOP ;  /* 0x0000000000007918 */ /* 0x000fe20000000000 */
[----:B-1--4-:R-:W-:Y:S05]  /*0a30*/  @!P2 BRA `(.L_x_4) ;  /* 0x000000000008a947 */ /* 0x012fea0003800000 */
[----:B0-23--:R-:W-:Y:S01]  /*0a40*/  UCGABAR_ARV ;  /* 0x00000000000079c7 */ /* 0x00dfe20008000000 */
[----:B------:R-:W-:Y:S05]  /*0a50*/  BRA `(.L_x_5) ;  /* 0x0000000000047947 */ /* 0x000fea0003800000 */
.L_x_4:
[----:B0-23--:R-:W-:Y:S01]  /*0a60*/  NOP ;  /* 0x0000000000007918 */ /* 0x00dfe20000000000 */
.L_x_5:
[----:B------:R-:W-:Y:S01]  /*0a70*/  ULDC.64 UR4, c[0x0][0x598] ;  /* 0x0001660000047ab9 */ /* 0x000fe20000000a00 */
[----:B------:R-:W-:Y:S01]  /*0a80*/  ULDC.64 UR36, c[0x0][0x208] ;  /* 0x0000820000247ab9 */ /* 0x000fe20000000a00 */
[----:B------:R-:W-:-:S04]  /*0a90*/  ISETP.NE.U32.AND P0, PT, RZ, UR4, PT ;  /* 0x00000004ff007c0c */ /* 0x000fc8000bf05070 */
[----:B------:R-:W-:-:S13]  /*0aa0*/  ISETP.NE.AND.EX P0, PT, RZ, UR5, PT, P0 ;  /* 0x00000005ff007c0c */ /* 0x000fda000bf05300 */
[----:B------:R-:W-:Y:S05]  /*0ab0*/  @!P0 BRA `(.L_x_6) ;  /* 0x00000000001c8947 */ /* 0x000fea0003800000 */
[----:B------:R-:W0:Y:S02]  /*0ac0*/  LDC.64 R8, c[0x0][0x598] ;  /* 0x00016600ff087b82 */ /* 0x000e240000000a00 */
[----:B0-----:R-:W2:Y:S02]  /*0ad0*/  LDG.E.64 R8, desc[UR36][R8.64] ;  /* 0x0000002408087981 */ /* 0x001ea4000c1e1b00 */
[----:B--2---:R-:W-:-:S04]  /*0ae0*/  ISETP.NE.U32.AND P0, PT, R8, RZ, PT ;  /* 0x000000ff0800720c */ /* 0x004fc80003f05070 */
[----:B------:R-:W-:-:S13]  /*0af0*/  ISETP.NE.AND.EX P0, PT, R9, RZ, PT, P0 ;  /* 0x000000ff0900720c */ /* 0x000fda0003f05300 */
[----:B------:R-:W-:Y:S05]  /*0b00*/  @!P0 BRA `(.L_x_6) ;  /* 0x0000000000088947 */ /* 0x000fea0003800000 */
[----:B------:R0:W5:Y:S01]  /*0b10*/  LD.E R154, desc[UR36][R8.64] ;  /* 0x00000024089a7980 */ /* 0x000162000c101900 */
[----:B------:R-:W-:Y:S05]  /*0b20*/  BRA `(.L_x_7) ;  /* 0x0000000000247947 */ /* 0x000fea0003800000 */
.L_x_6:
[----:B------:R-:W-:Y:S02]  /*0b30*/  ULDC.64 UR4, c[0x0][0x588] ;  /* 0x0001620000047ab9 */ /* 0x000fe40000000a00 */
[----:B------:R-:W-:-:S04]  /*0b40*/  ISETP.NE.U32.AND P0, PT, RZ, UR4, PT ;  /* 0x00000004ff007c0c */ /* 0x000fc8000bf05070 */
[----:B------:R-:W-:-:S13]  /*0b50*/  ISETP.NE.AND.EX P0, PT, RZ, UR5, PT, P0 ;  /* 0x00000005ff007c0c */ /* 0x000fda000bf05300 */
[----:B------:R-:W-:Y:S05]  /*0b60*/  @!P0 BRA `(.L_x_8) ;  /* 0x00000000000c8947 */ /* 0x000fea0003800000 */
[----:B------:R-:W0:Y:S02]  /*0b70*/  LDC.64 R154, c[0x0][0x588] ;  /* 0x00016200ff9a7b82 */ /* 0x000e240000000a00 */
[----:B0-----:R1:W5:Y:S01]  /*0b80*/  LDG.E R154, desc[UR36][R154.64] ;  /* 0x000000249a9a7981 */ /* 0x001362000c1e1900 */
[----:B------:R-:W-:Y:S05]  /*0b90*/  BRA `(.L_x_7) ;  /* 0x0000000000087947 */ /* 0x000fea0003800000 */
.L_x_8:
[----:B------:R-:W-:Y:S02]  /*0ba0*/  ULDC UR4, c[0x0][0x580] ;  /* 0x0001600000047ab9 */ /* 0x000fe40000000800 */
[----:B------:R-:W-:-:S07]  /*0bb0*/  IMAD.U32 R154, RZ, RZ, UR4 ;  /* 0x00000004ff9a7e24 */ /* 0x000fce000f8e00ff */
.L_x_7:
[----:B------:R-:W-:Y:S02]  /*0bc0*/  ULDC.64 UR4, c[0x0][0x5a0] ;  /* 0x0001680000047ab9 */ /* 0x000fe40000000a00 */
[----:B------:R-:W-:-:S04]  /*0bd0*/  ISETP.NE.U32.AND P0, PT, RZ, UR4, PT ;  /* 0x00000004ff007c0c */ /* 0x000fc8000bf05070 */
[----:B------:R-:W-:-:S13]  /*0be0*/  ISETP.NE.AND.EX P0, PT, RZ, UR5, PT, P0 ;  /* 0x00000005ff007c0c */ /* 0x000fda000bf05300 */
[----:B------:R-:W-:Y:S05]  /*0bf0*/  @!P0 BRA `(.L_x_9) ;  /* 0x00000000001c8947 */ /* 0x000fea0003800000 */
[----:B0-----:R-:W0:Y:S02]  /*0c00*/  LDC.64 R8, c[0x0][0x5a0] ;  /* 0x00016800ff087b82 */ /* 0x001e240000000a00 */
[----:B0-----:R-:W2:Y:S02]  /*0c10*/  LDG.E.64 R8, desc[UR36][R8.64] ;  /* 0x0000002408087981 */ /* 0x001ea4000c1e1b00 */
[----:B--2---:R-:W-:-:S04]  /*0c20*/  ISETP.NE.U32.AND P0, PT, R8, RZ, PT ;  /* 0x000000ff0800720c */ /* 0x004fc80003f05070 */
[----:B------:R-:W-:-:S13]  /*0c30*/  ISETP.NE.AND.EX P0, PT, R9, RZ, PT, P0 ;  /* 0x000000ff0900720c */ /* 0x000fda0003f05300 */
[----:B------:R-:W-:Y:S05]  /*0c40*/  @!P0 BRA `(.L_x_9) ;  /* 0x0000000000088947 */ /* 0x000fea0003800000 */
[----:B-1----:R0:W5:Y:S01]  /*0c50*/  LD.E R155, desc[UR36][R8.64] ;  /* 0x00000024089b7980 */ /* 0x002162000c101900 */
[----:B------:R-:W-:Y:S05]  /*0c60*/  BRA `(.L_x_10) ;  /* 0x0000000000247947 */ /* 0x000fea0003800000 */
.L_x_9:
[----:B------:R-:W-:Y:S02]  /*0c70*/  ULDC.64 UR4, c[0x0][0x590] ;  /* 0x0001640000047ab9 */ /* 0x000fe40000000a00 */
[----:B------:R-:W-:-:S04]  /*0c80*/  ISETP.NE.U32.AND P0, PT, RZ, UR4, PT ;  /* 0x00000004ff007c0c */ /* 0x000fc8000bf05070 */
[----:B------:R-:W-:-:S13]  /*0c90*/  ISETP.NE.AND.EX P0, PT, RZ, UR5, PT, P0 ;  /* 0x00000005ff007c0c */ /* 0x000fda000bf05300 */
[----:B------:R-:W-:Y:S05]  /*0ca0*/  @!P0 BRA `(.L_x_11) ;  /* 0x00000000000c8947 */ /* 0x000fea0003800000 */
[----:B0-----:R-:W1:Y:S02]  /*0cb0*/  LDC.64 R8, c[0x0][0x590] ;  /* 0x00016400ff087b82 */ /* 0x001e640000000a00 */
[----:B-1----:R1:W5:Y:S01]  /*0cc0*/  LDG.E R155, desc[UR36][R8.64] ;  /* 0x00000024089b7981 */ /* 0x002362000c1e1900 */
[----:B------:R-:W-:Y:S05]  /*0cd0*/  BRA `(.L_x_10) ;  /* 0x0000000000087947 */ /* 0x000fea0003800000 */
.L_x_11:
[----:B------:R-:W-:Y:S02]  /*0ce0*/  ULDC UR4, c[0x0][0x584] ;  /* 0x0001610000047ab9 */ /* 0x000fe40000000800 */
[----:B-1----:R-:W-:-:S07]  /*0cf0*/  IMAD.U32 R155, RZ, RZ, UR4 ;  /* 0x00000004ff9b7e24 */ /* 0x002fce000f8e00ff */
.L_x_10:
[----:B------:R-:W2:Y:S01]  /*0d00*/  LDC R2, c[0x0][0x65c] ;  /* 0x00019700ff027b82 */ /* 0x000ea20000000800 */
[----:B------:R-:W-:Y:S01]  /*0d10*/  ULDC UR6, c[0x0][0x28c] ;  /* 0x0000a30000067ab9 */ /* 0x000fe20000000800 */
[----:B------:R-:W-:Y:S01]  /*0d20*/  ISETP.NE.AND P0, PT, R10, 0x2, PT ;  /* 0x000000020a00780c */ /* 0x000fe20003f05270 */
[----:B------:R-:W-:Y:S01]  /*0d30*/  UIADD3 UR6, UR6, 0x1f, URZ ;  /* 0x0000001f06067890 */ /* 0x000fe2000fffe03f */
[----:B01----:R-:W-:Y:S01]  /*0d40*/  IMAD.U32 R8, RZ, RZ, UR12 ;  /* 0x0000000cff087e24 */ /* 0x003fe2000f8e00ff */
[----:B------:R-:W-:Y:S01]  /*0d50*/  UMOV UR39, URZ ;  /* 0x0000003f00277c82 */ /* 0x000fe20008000000 */
[----:B------:R-:W-:Y:S01]  /*0d60*/  IMAD.MOV.U32 R9, RZ, RZ, RZ ;  /* 0x000000ffff097224 */ /* 0x000fe200078e00ff */
[----:B------:R-:W-:Y:S01]  /*0d70*/  USHF.R.S32.HI UR7, URZ, 0x1f, UR6 ;  /* 0x0000001f3f077899 */ /* 0x000fe20008011406 */
[----:B------:R-:W-:Y:S01]  /*0d80*/  UMOV UR38, URZ ;  /* 0x0000003f00267c82 */ /* 0x000fe20008000000 */
[----:B------:R-:W-:Y:S02]  /*0d90*/  ULDC.64 UR8, c[0x0][0x650] ;  /* 0x0001940000087ab9 */ /* 0x000fe40000000a00 */
[----:B------:R-:W-:-:S04]  /*0da0*/  ULEA.HI UR7, UR7, UR6, URZ, 0x5 ;  /* 0x0000000607077291 */ /* 0x000fc8000f8f283f */
[----:B------:R-:W-:Y:S01]  /*0db0*/  USHF.R.S32.HI UR40, URZ, 0x5, UR7 ;  /* 0x000000053f287899 */ /* 0x000fe20008011407 */
[----:B--2---:R-:W-:-:S13]  /*0dc0*/  ISETP.NE.AND P1, PT, R2, 0x1, PT ;  /* 0x000000010200780c */ /* 0x004fda0003f25270 */
[----:B------:R-:W0:Y:S01]  /*0dd0*/  @P1 LDC R19, c[0x0][0x10] ;  /* 0x00000400ff131b82 */ /* 0x000e220000000800 */
[----:B------:R-:W-:Y:S02]  /*0de0*/  @P1 IMAD.MOV.U32 R7, RZ, RZ, RZ ;  /* 0x000000ffff071224 */ /* 0x000fe400078e00ff */
[----:B------:R-:W-:-:S05]  /*0df0*/  @P1 IMAD.MOV.U32 R17, RZ, RZ, RZ ;  /* 0x000000ffff111224 */ /* 0x000fca00078e00ff */
[----:B------:R-:W1:Y:S01]  /*0e00*/  @!P1 LDC R11, c[0x0][0xc] ;  /* 0x00000300ff0b9b82 */ /* 0x000e620000000800 */
[----:B------:R-:W-:Y:S01]  /*0e10*/  ULDC UR4, c[0x0][0xc] ;  /* 0x0000030000047ab9 */ /* 0x000fe20000000800 */
[----:B------:R-:W-:Y:S02]  /*0e20*/  ULDC UR5, c[0x0][0x10] ;  /* 0x0000040000057ab9 */ /* 0x000fe40000000800 */
[----:B------:R-:W-:-:S04]  /*0e30*/  UIMAD.WIDE.U32 UR4, UR4, UR5, URZ ;  /* 0x00000005040472a5 */ /* 0x000fc8000f8e003f */
[----:B------:R-:W2:Y:S01]  /*0e40*/  LDC R2, c[0x0][0x14] ;  /* 0x00000500ff027b82 */ /* 0x000ea20000000800 */
[----:B0-----:R-:W-:-:S04]  /*0e50*/  @P1 IMAD.WIDE.U32 R18, R19, UR12, R6 ;  /* 0x0000000c13121c25 */ /* 0x001fc8000f8e0006 */
[----:B------:R-:W-:Y:S02]  /*0e60*/  @P1 IMAD.IADD R17, R19, 0x1, R17 ;  /* 0x0000000113111824 */ /* 0x000fe400078e0211 */
[----:B-1----:R-:W-:-:S04]  /*0e70*/  @!P1 IMAD.WIDE.U32 R8, R6, R11, R8 ;  /* 0x0000000b06089225 */ /* 0x002fc800078e0008 */
[----:B------:R-:W-:Y:S02]  /*0e80*/  @!P1 IMAD.MOV.U32 R18, RZ, RZ, R8 ;  /* 0x000000ffff129224 */ /* 0x000fe400078e0008 */
[----:B------:R-:W-:Y:S02]  /*0e90*/  @!P1 IMAD.MOV.U32 R17, RZ, RZ, R9 ;  /* 0x000000ffff119224 */ /* 0x000fe400078e0009 */
[----:B--2---:R-:W-:-:S04]  /*0ea0*/  IMAD.WIDE.U32 R12, R2, UR4, RZ ;  /* 0x00000004020c7c25 */ /* 0x004fc8000f8e00ff */
[----:B------:R-:W-:Y:S01]  /*0eb0*/  IMAD R23, R2, UR5, RZ ;  /* 0x0000000502177c24 */ /* 0x000fe2000f8e02ff */
[----:B------:R0:W-:Y:S03]  /*0ec0*/  STL.64 [R1], R12 ;  /* 0x0000000c01007387 */ /* 0x0001e60000100a00 */
[----:B------:R-:W-:Y:S01]  /*0ed0*/  IMAD.IADD R23, R13, 0x1, R23 ;  /* 0x000000010d177824 */ /* 0x000fe200078e0217 */
[----:B------:R-:W-:Y:S06]  /*0ee0*/  @P0 BRA `(.L_x_12) ;  /* 0x0000000000200947 */ /* 0x000fec0003800000 */
[----:B------:R-:W-:Y:S01]  /*0ef0*/  UISETP.GE.U32.AND UP0, UPT, UR40, 0xb, UPT ;  /* 0x0000000b2800788c */ /* 0x000fe2000bf06070 */
[----:B------:R-:W-:Y:S01]  /*0f00*/  IADD3 R18, P0, R18, R12, RZ ;  /* 0x0000000c12127210 */ /* 0x000fe20007f1e0ff */
[----:B------:R-:W-:Y:S01]  /*0f10*/  UIMAD.WIDE.U32 UR4, UR40, -0x45d1745d, URZ ;  /* 0xba2e8ba3280478a5 */ /* 0x000fe2000f8e003f */
[----:B------:R-:W-:-:S03]  /*0f20*/  UMOV UR38, URZ ;  /* 0x0000003f00267c82 */ /* 0x000fc60008000000 */
[----:B------:R-:W-:Y:S01]  /*0f30*/  USHF.R.U32.HI UR4, URZ, 0x3, UR5 ;  /* 0x000000033f047899 */ /* 0x000fe20008011605 */
[----:B------:R-:W-:-:S03]  /*0f40*/  IMAD.X R17, R23, 0x1, R17, P0 ;  /* 0x0000000117117824 */ /* 0x000fc600000e0611 */
[----:B------:R-:W-:Y:S02]  /*0f50*/  UIMAD UR39, UR4, -0xb, UR40 ;  /* 0xfffffff5042778a4 */ /* 0x000fe4000f8e0228 */
[----:B------:R-:W-:-:S12]  /*0f60*/  @UP0 ULOP3.LUT UR38, UR4, 0x1, URZ, 0xc0, !UPT ;  /* 0x0000000104260892 */ /* 0x000fd8000f8ec03f */
.L_x_12:
[----:B------:R-:W-:Y:S01]  /*0f70*/  ISETP.GE.U32.AND P0, PT, R18, UR8, PT ;  /* 0x0000000812007c0c */ /* 0x000fe2000bf06070 */
[----:B------:R-:W-:Y:S01]  /*0f80*/  IMAD.MOV.U32 R19, RZ, RZ, -0x1 ;  /* 0xffffffffff137424 */ /* 0x000fe200078e00ff */
[----:B------:R-:W-:Y:S01]  /*0f90*/  PRMT R8, RZ, 0x7610, R8 ;  /* 0x00007610ff087816 */ /* 0x000fe20000000008 */
[----:B------:R-:W-:Y:S01]  /*0fa0*/  IMAD.MOV.U32 R22, RZ, RZ, -0x1 ;  /* 0xffffffffff167424 */ /* 0x000fe200078e00ff */
[----:B------:R-:W-:Y:S01]  /*0fb0*/  ISETP.GE.U32.AND.EX P0, PT, R17, UR9, PT, P0 ;  /* 0x0000000911007c0c */ /* 0x000fe2000bf06100 */
[----:B------:R-:W-:-:S12]  /*0fc0*/  IMAD.MOV.U32 R2, RZ, RZ, -0x1 ;  /* 0xffffffffff027424 */ /* 0x000fd800078e00ff */
[----:B------:R-:W-:Y:S05]  /*0fd0*/  @P0 BRA `(.L_x_13) ;  /* 0x00000004002c0947 */ /* 0x000fea0003800000 */
[----:B------:R-:W1:Y:S01]  /*0fe0*/  LDC.64 R26, c[0x0][0x628] ;  /* 0x00018a00ff1a7b82 */ /* 0x000e620000000a00 */
[----:B------:R-:W-:Y:S02]  /*0ff0*/  IMAD.MOV.U32 R8, RZ, RZ, R18 ;  /* 0x000000ffff087224 */ /* 0x000fe400078e0012 */
[----:B------:R-:W-:-:S05]  /*1000*/  IMAD.MOV.U32 R9, RZ, RZ, R17 ;  /* 0x000000ffff097224 */ /* 0x000fca00078e0011 */
[----:B------:R-:W2:Y:S08]  /*1010*/  LDC R2, c[0x0][0x630] ;  /* 0x00018c00ff027b82 */ /* 0x000eb00000000800 */
[----:B------:R-:W3:Y:S01]  /*1020*/  LDC.64 R28, c[0x0][0x620] ;  /* 0x00018800ff1c7b82 */ /* 0x000ee20000000a00 */
[----:B-1----:R-:W-:-:S04]  /*1030*/  ISETP.NE.U32.AND P0, PT, R26, RZ, PT ;  /* 0x000000ff1a00720c */ /* 0x002fc80003f05070 */
[----:B------:R-:W-:-:S13]  /*1040*/  ISETP.NE.AND.EX P0, PT, R27, RZ, PT, P0 ;  /* 0x000000ff1b00720c */ /* 0x000fda0003f05300 */
[----:B--23--:R-:W-:Y:S05]  /*1050*/  @!P0 BRA `(.L_x_14) ;  /* 0x0000000000288947 */ /* 0x00cfea0003800000 */
[----:B0-----:R-:W0:Y:S02]  /*1060*/  LDC R13, c[0x0][0x634] ;  /* 0x00018d00ff0d7b82 */ /* 0x001e240000000800 */
[----:B0-----:R-:W-:-:S05]  /*1070*/  IADD3 R13, P0, R18, R13, RZ ;  /* 0x0000000d120d7210 */ /* 0x001fca0007f1e0ff */
[----:B------:R-:W-:-:S04]  /*1080*/  IMAD.X R15, RZ, RZ, R17, P0 ;  /* 0x000000ffff0f7224 */ /* 0x000fc800000e0611 */
[----:B------:R-:W-:-:S04]  /*1090*/  IMAD.WIDE.U32 R8, R15, R26, RZ ;  /* 0x0000001a0f087225 */ /* 0x000fc800078e00ff */
[----:B------:R-:W-:-:S04]  /*10a0*/  IMAD.WIDE.U32 R10, P0, R13, R27, R8 ;  /* 0x0000001b0d0a7225 */ /* 0x000fc80007800008 */
[----:B------:R-:W-:-:S04]  /*10b0*/  IMAD.WIDE.U32 R8, R13, R26, RZ ;  /* 0x0000001a0d087225 */ /* 0x000fc800078e00ff */
[----:B------:R-:W-:Y:S01]  /*10c0*/  IMAD.X R13, RZ, RZ, RZ, P0 ;  /* 0x000000ffff0d7224 */ /* 0x000fe200000e06ff */
[----:B------:R-:W-:Y:S01]  /*10d0*/  IADD3 RZ, P0, R9, R10, RZ ;  /* 0x0000000a09ff7210 */ /* 0x000fe20007f1e0ff */
[----:B------:R-:W-:-:S04]  /*10e0*/  IMAD.MOV.U32 R12, RZ, RZ, R11 ;  /* 0x000000ffff0c7224 */ /* 0x000fc800078e000b */
[----:B------:R-:W-:-:S08]  /*10f0*/  IMAD.WIDE.U32.X R8, R15, R27, R12, P0 ;  /* 0x0000001b0f087225 */ /* 0x000fd000000e040c */
.L_x_14:
[----:B------:R-:W1:Y:S01]  /*1100*/  LDC.64 R32, c[0x0][0x640] ;  /* 0x00019000ff207b82 */ /* 0x000e620000000a00 */
[-C--:B------:R-:W-:Y:S01]  /*1110*/  SHF.R.U64 R30, R8, R2.reuse, R9 ;  /* 0x00000002081e7219 */ /* 0x080fe20000001209 */
[----:B------:R-:W-:Y:S01]  /*1120*/  IMAD.MOV.U32 R19, RZ, RZ, R17 ;  /* 0x000000ffff137224 */ /* 0x000fe200078e0011 */
[----:B------:R-:W-:Y:S01]  /*1130*/  SHF.R.U32.HI R2, RZ, R2, R9 ;  /* 0x00000002ff027219 */ /* 0x000fe20000011609 */
[----:B------:R-:W-:Y:S01]  /*1140*/  IMAD.MOV.U32 R26, RZ, RZ, 0x1 ;  /* 0x00000001ff1a7424 */ /* 0x000fe200078e00ff */
[----:B------:R-:W-:-:S03]  /*1150*/  IADD3 R11, P0, RZ, -R30, RZ ;  /* 0x8000001eff0b7210 */ /* 0x000fc60007f1e0ff */
[----:B------:R-:W2:Y:S02]  /*1160*/  LDC R10, c[0x0][0x618] ;  /* 0x00018600ff0a7b82 */ /* 0x000ea40000000800 */
[----:B------:R-:W-:-:S04]  /*1170*/  IMAD.X R9, RZ, RZ, ~R2, P0 ;  /* 0x000000ffff097224 */ /* 0x000fc800000e0e02 */
[-C--:B------:R-:W-:Y:S02]  /*1180*/  IMAD R2, R9, R28.reuse, RZ ;  /* 0x0000001c09027224 */ /* 0x080fe400078e02ff */
[----:B0-----:R-:W0:Y:S01]  /*1190*/  LDC R13, c[0x0][0x608] ;  /* 0x00018200ff0d7b82 */ /* 0x001e220000000800 */
[----:B------:R-:W-:-:S04]  /*11a0*/  IMAD.WIDE.U32 R8, R11, R28, R18 ;  /* 0x0000001c0b087225 */ /* 0x000fc800078e0012 */
[----:B------:R-:W-:Y:S02]  /*11b0*/  IMAD R11, R11, R29, R2 ;  /* 0x0000001d0b0b7224 */ /* 0x000fe400078e0202 */
[----:B------:R-:W-:Y:S01]  /*11c0*/  IMAD.MOV.U32 R2, RZ, RZ, -0x1 ;  /* 0xffffffffff027424 */ /* 0x000fe200078e00ff */
[----:B------:R-:W3:Y:S01]  /*11d0*/  LDC R31, c[0x0][0x658] ;  /* 0x00019600ff1f7b82 */ /* 0x000ee20000000800 */
[----:B------:R-:W-:Y:S01]  /*11e0*/  IMAD.IADD R9, R9, 0x1, R11 ;  /* 0x0000000109097824 */ /* 0x000fe200078e020b */
[----:B-1----:R-:W-:-:S04]  /*11f0*/  ISETP.NE.U32.AND P0, PT, R32, RZ, PT ;  /* 0x000000ff2000720c */ /* 0x002fc80003f05070 */
[----:B------:R-:W-:Y:S02]  /*1200*/  ISETP.NE.AND.EX P0, PT, R33, RZ, PT, P0 ;  /* 0x000000ff2100720c */ /* 0x000fe40003f05300 */
[----:B------:R-:W1:Y:S01]  /*1210*/  LDC R29, c[0x0][0x600] ;  /* 0x00018000ff1d7b82 */ /* 0x000e620000000800 */
[-CC-:B--2---:R-:W-:Y:S02]  /*1220*/  SHF.R.U64 R27, R8, R10.reuse, R9.reuse ;  /* 0x0000000a081b7219 */ /* 0x184fe40000001209 */
[----:B------:R-:W-:-:S05]  /*1230*/  SHF.R.U32.HI R8, RZ, R10, R9 ;  /* 0x0000000aff087219 */ /* 0x000fca0000011609 */
[----:B------:R-:W2:Y:S01]  /*1240*/  LDC R22, c[0x0][0x648] ;  /* 0x00019200ff167b82 */ /* 0x000ea20000000800 */
[-CC-:B0-----:R-:W-:Y:S02]  /*1250*/  SHF.R.U64 R34, R27, R13.reuse, R8.reuse ;  /* 0x0000000d1b227219 */ /* 0x181fe40000001208 */
[----:B------:R-:W-:-:S05]  /*1260*/  SHF.R.U32.HI R8, RZ, R13, R8 ;  /* 0x0000000dff087219 */ /* 0x000fca0000011608 */
[----:B------:R-:W0:Y:S01]  /*1270*/  LDC R24, c[0x0][0x638] ;  /* 0x00018e00ff187b82 */ /* 0x000e220000000800 */
[-CC-:B---3--:R-:W-:Y:S02]  /*1280*/  SHF.R.U64 R36, R34, R31.reuse, R8.reuse ;  /* 0x0000001f22247219 */ /* 0x188fe40000001208 */
[-C--:B------:R-:W-:Y:S02]  /*1290*/  SHF.L.U32 R2, R2, R31.reuse, RZ ;  /* 0x0000001f02027219 */ /* 0x080fe400000006ff */
[----:B------:R-:W-:Y:S01]  /*12a0*/  SHF.R.U32.HI R9, RZ, R31, R8 ;  /* 0x0000001fff097219 */ /* 0x000fe20000011608 */
[----:B------:R-:W-:Y:S01]  /*12b0*/  IMAD.MOV.U32 R8, RZ, RZ, R36 ;  /* 0x000000ffff087224 */ /* 0x000fe200078e0024 */
[----:B------:R-:W-:Y:S01]  /*12c0*/  LOP3.LUT R15, RZ, R2, RZ, 0x33, !PT ;  /* 0x00000002ff0f7212 */ /* 0x000fe200078e33ff */
[----:B------:R-:W3:Y:S01]  /*12d0*/  LDC R28, c[0x0][0x610] ;  /* 0x00018400ff1c7b82 */ /* 0x000ee20000000800 */
[----:B------:R-:W-:Y:S05]  /*12e0*/  @!P0 BRA `(.L_x_15) ;  /* 0x0000000000288947 */ /* 0x000fea0003800000 */
[----:B------:R-:W4:Y:S02]  /*12f0*/  LDC R13, c[0x0][0x64c] ;  /* 0x00019300ff0d7b82 */ /* 0x000f240000000800 */
[----:B----4-:R-:W-:-:S05]  /*1300*/  IADD3 R13, P0, R36, R13, RZ ;  /* 0x0000000d240d7210 */ /* 0x010fca0007f1e0ff */
        /* <DEDUP_REMOVED lines=8> */
.L_x_15:
[----:B--2---:R-:W-:Y:S01]  /*1390*/  SHF.R.U64 R7, R8, R22, R9 ;  /* 0x0000001608077219 */ /* 0x004fe20000001209 */
[----:B-1----:R-:W-:Y:S01]  /*13a0*/  VIADD R8, R29, 0xffffffff ;  /* 0xffffffff1d087836 */ /* 0x002fe20000000000 */
[----:B------:R-:W-:Y:S01]  /*13b0*/  SHF.L.U32 R2, R26, R31, RZ ;  /* 0x0000001f1a027219 */ /* 0x000fe200000006ff */
[----:B------:R-:W-:Y:S01]  /*13c0*/  @P1 IMAD R21, R25, R20, R6 ;  /* 0x0000001419151224 */ /* 0x000fe200078e0206 */
[----:B------:R-:W-:Y:S01]  /*13d0*/  LOP3.LUT R15, R34, R15, RZ, 0xc0, !PT ;  /* 0x0000000f220f7212 */ /* 0x000fe200078ec0ff */
[----:B------:R-:W-:Y:S01]  /*13e0*/  IMAD.MOV R9, RZ, RZ, -R7 ;  /* 0x000000ffff097224 */ /* 0x000fe200078e0a07 */
[----:B------:R-:W-:-:S03]  /*13f0*/  LOP3.LUT R8, R27, R8, RZ, 0xc0, !PT ;  /* 0x000000081b087212 */ /* 0x000fc600078ec0ff */
[----:B------:R-:W-:Y:S02]  /*1400*/  IMAD R6, R2, R7, R15 ;  /* 0x0000000702067224 */ /* 0x000fe400078e020f */
[----:B0-----:R-:W-:Y:S02]  /*1410*/  IMAD R2, R9, R24, R36 ;  /* 0x0000001809027224 */ /* 0x001fe400078e0224 */
[----:B---3--:R-:W-:Y:S02]  /*1420*/  IMAD R19, R6, R28, R21 ;  /* 0x0000001c06137224 */ /* 0x008fe400078e0215 */
[----:B------:R-:W-:Y:S02]  /*1430*/  IMAD R2, R2, R29, R8 ;  /* 0x0000001d02027224 */ /* 0x000fe400078e0208 */
[----:B------:R-:W-:-:S03]  /*1440*/  IMAD.MOV.U32 R6, RZ, RZ, 0x1 ;  /* 0x00000001ff067424 */ /* 0x000fc600078e00ff */
[----:B------:R-:W-:Y:S02]  /*1450*/  SEL R22, R2, R19, !P1 ;  /* 0x0000001302167207 */ /* 0x000fe40004800000 */
[----:B------:R-:W-:Y:S01]  /*1460*/  SEL R19, R19, R2, !P1 ;  /* 0x0000000213137207 */ /* 0x000fe20004800000 */
[----:B------:R-:W-:Y:S01]  /*1470*/  IMAD.MOV.U32 R2, RZ, RZ, R30 ;  /* 0x000000ffff027224 */ /* 0x000fe200078e001e */
[----:B------:R-:W-:-:S07]  /*1480*/  PRMT R8, R6, 0x7610, R8 ;  /* 0x0000761006087816 */ /* 0x000fce0000000008 */
.L_x_13:
[----:B------:R-:W-:Y:S05]  /*1490*/  @!P2 BRA `(.L_x_16) ;  /* 0x00000000000ca947 */ /* 0x000fea0003800000 */
[----:B------:R-:W-:Y:S01]  /*14a0*/  UCGABAR_WAIT ;  /* 0x0000000000007dc7 */ /* 0x000fe20008000000 */
[----:B------:R-:W-:Y:S01]  /*14b0*/  CCTL.IVALL ;  /* 0x00000000ff00798f */ /* 0x000fe20002000000 */
[----:B------:R-:W-:Y:S05]  /*14c0*/  BRA `(.L_x_17) ;  /* 0x0000000000047947 */ /* 0x000fea0003800000 */
.L_x_16:
[----:B------:R-:W-:Y:S06]  /*14d0*/  BAR.SYNC.DEFER_BLOCKING 0x0 ;  /* 0x0000000000007b1d */ /* 0x000fec0000010000 */
.L_x_17:
[----:B------:R-:W-:Y:S05]  /*14e0*/  @!P4 BRA `(.L_x_18) ;  /* 0x0000008c00fcc947 */ /* 0x000fea0003800000 */
[----:B------:R-:W-:-:S13]  /*14f0*/  ISETP.GT.U32.AND P0, PT, R35, 0x1, PT ;  /* 0x000000012300780c */ /* 0x000fda0003f04070 */
[----:B------:R-:W-:Y:S05]  /*1500*/  @P0 EXIT ;  /* 0x000000000000094d */ /* 0x000fea0003800000 */
.L_x_19:
[----:B------:R-:W-:-:S08]  /*1510*/  NOP ;  /* 0x0000000000007918 */ /* 0x000fd00000000000 */
[----:B------:R-:W1:Y:S02]  /*1520*/  USETMAXREG.TRY_ALLOC.CTAPOOL UP0, 0xe8 ;  /* 0x000000e8000079c8 */ /* 0x000e640008000600 */
[----:B-1----:R-:W-:-:S13]  /*1530*/  PLOP3.LUT P0, PT, PT, PT, UP0, 0x80, 0x0 ;  /* 0x000000000000781c */ /* 0x002fda0003f0f008 */
[----:B------:R-:W-:Y:S05]  /*1540*/  @!P0 BRA `(.L_x_19) ;  /* 0xfffffffc00f08947 */ /* 0x000fea000383ffff */
[----:B------:R-:W-:-:S13]  /*1550*/  LOP3.LUT P0, RZ, R8, 0xff, RZ, 0xc0, !PT ;  /* 0x000000ff08ff7812 */ /* 0x000fda000780c0ff */
[----:B------:R-:W-:Y:S05]  /*1560*/  @!P0 EXIT ;  /* 0x000000000000894d */ /* 0x000fea0003800000 */
[----:B------:R-:W1:Y:S01]  /*1570*/  S2UR UR4, SR_CgaCtaId ;  /* 0x00000000000479c3 */ /* 0x000e620000008800 */
[----:B------:R-:W-:Y:S01]  /*1580*/  VIADD R14, R14, 0xffffffff ;  /* 0xffffffff0e0e7836 */ /* 0x000fe20000000000 */
[CC--:B------:R-:W-:Y:S01]  /*1590*/  LEA.HI R4, R0.reuse, R3.reuse, RZ, 0x2 ;  /* 0x0000000300047211 */ /* 0x0c0fe200078f10ff */
[----:B------:R-:W-:Y:S01]  /*15a0*/  UMOV UR41, 0x400 ;  /* 0x0000040000297882 */ /* 0x000fe20000000000 */
[----:B------:R-:W-:Y:S01]  /*15b0*/  LEA.HI R0, R0, R3, RZ, 0x5 ;  /* 0x0000000300007211 */ /* 0x000fe200078f28ff */
[----:B------:R-:W-:Y:S01]  /*15c0*/  UISETP.LT.AND UP0, UPT, UR40, 0x1, UPT ;  /* 0x000000012800788c */ /* 0x000fe2000bf01270 */
[----:B------:R-:W-:Y:S01]  /*15d0*/  R2UR UR42, R14 ;  /* 0x000000000e2a72ca */ /* 0x000fe200000e0000 */
[----:B------:R-:W-:Y:S01]  /*15e0*/  USHF.L.U32 UR44, UR40, 0x1, URZ ;  /* 0x00000001282c7899 */ /* 0x000fe2000800063f */
[--C-:B------:R-:W-:Y:S01]  /*15f0*/  SHF.R.S32.HI R156, RZ, 0x2, R4.reuse ;  /* 0x00000002ff9c7819 */ /* 0x100fe20000011404 */
[----:B------:R-:W-:Y:S01]  /*1600*/  USEL UR43, UR40, 0x1, UP0 ;  /* 0x00000001282b7887 */ /* 0x000fe20008000000 */
[----:B------:R-:W-:-:S02]  /*1610*/  SHF.R.S32.HI R5, RZ, 0x1f, R4 ;  /* 0x0000001fff057819 */ /* 0x000fc40000011404 */
[----:B------:R-:W-:Y:S01]  /*1620*/  LOP3.LUT R158, R4, 0xfffffffc, RZ, 0xc0, !PT ;  /* 0xfffffffc049e7812 */ /* 0x000fe200078ec0ff */
[----:B------:R-:W-:Y:S01]  /*1630*/  UIADD3 UR43, -UR43, UR40, URZ ;  /* 0x000000282b2b7290 */ /* 0x000fe2000fffe13f */
[----:B------:R-:W-:Y:S02]  /*1640*/  LEA.HI R5, R5, R156, RZ, 0x3 ;  /* 0x0000009c05057211 */ /* 0x000fe400078f18ff */
[----:B------:R-:W-:Y:S01]  /*1650*/  ISETP.NE.AND P0, PT, R14, RZ, PT ;  /* 0x000000ff0e00720c */ /* 0x000fe20003f05270 */
[----:B------:R-:W-:Y:S01]  /*1660*/  IMAD.IADD R158, R3, 0x1, -R158 ;  /* 0x00000001039e7824 */ /* 0x000fe200078e0a9e */
[----:B------:R-:W-:Y:S01]  /*1670*/  LOP3.LUT R5, R5, 0xfffffff8, RZ, 0xc0, !PT ;  /* 0xfffffff805057812 */ /* 0x000fe200078ec0ff */
[----:B------:R-:W-:Y:S01]  /*1680*/  USHF.L.U32 UR42, UR42, 0x3, URZ ;  /* 0x000000032a2a7899 */ /* 0x000fe2000800063f */
[----:B------:R-:W-:Y:S02]  /*1690*/  LOP3.LUT R174, R16, 0x1, RZ, 0xfc, !PT ;  /* 0x0000000110ae7812 */ /* 0x000fe400078efcff */
[----:B------:R-:W-:Y:S01]  /*16a0*/  SEL R175, RZ, 0x1, P0 ;  /* 0x00000001ffaf7807 */ /* 0x000fe20000000000 */
[----:B------:R-:W-:Y:S01]  /*16b0*/  IMAD.IADD R156, R156, 0x1, -R5 ;  /* 0x000000019c9c7824 */ /* 0x000fe200078e0a05 */
[----:B-1----:R-:W-:Y:S01]  /*16c0*/  ULEA UR41, UR4, UR41, 0x18 ;  /* 0x0000002904297291 */ /* 0x002fe2000f8ec03f */
[----:B------:R-:W-:Y:S01]  /*16d0*/  SHF.R.S32.HI R5, RZ, 0x5, R0 ;  /* 0x00000005ff057819 */ /* 0x000fe20000011400 */
[----:B------:R-:W-:Y:S01]  /*16e0*/  IMAD.U32 R160, RZ, RZ, UR42 ;  /* 0x0000002affa07e24 */ /* 0x000fe2000f8e00ff */
[----:B------:R-:W-:Y:S01]  /*16f0*/  ULDC UR4, c[0x0][0x284] ;  /* 0x0000a10000047ab9 */ /* 0x000fe20000000800 */
[----:B------:R-:W-:Y:S01]  /*1700*/  UIADD3 UR45, UR41, 0xc0, URZ ;  /* 0x000000c0292d7890 */ /* 0x000fe2000fffe03f */
[--C-:B------:R-:W-:Y:S01]  /*1710*/  SHF.R.S32.HI R157, RZ, 0x1f, R156.reuse ;  /* 0x0000001fff9d7819 */ /* 0x100fe2000001149c */
[----:B------:R-:W-:Y:S01]  /*1720*/  IMAD R163, R5, -0x10, -R156 ;  /* 0xfffffff005a37824 */ /* 0x000fe200078e0a9c */
[----:B------:R-:W-:-:S02]  /*1730*/  LOP3.LUT R162, R160, 0x8, RZ, 0xc0, !PT ;  /* 0x00000008a0a27812 */ /* 0x000fc400078ec0ff */
[----:B------:R-:W-:Y:S01]  /*1740*/  LOP3.LUT R160, R160, 0x8, RZ, 0xc, !PT ;  /* 0x00000008a0a07812 */ /* 0x000fe200078e0cff */
[----:B------:R-:W-:Y:S01]  /*1750*/  IMAD.U32 R159, RZ, RZ, UR45 ;  /* 0x0000002dff9f7e24 */ /* 0x000fe2000f8e00ff */
[----:B------:R-:W-:Y:S01]  /*1760*/  LOP3.LUT R162, R162, 0x18, RZ, 0x3c, !PT ;  /* 0x00000018a2a27812 */ /* 0x000fe200078e3cff */
[----:B------:R-:W-:-:S04]  /*1770*/  IMAD.WIDE R156, R5, 0x10, R156 ;  /* 0x00000010059c7825 */ /* 0x000fc800078e029c */
[----:B------:R-:W-:Y:S02]  /*1780*/  VIADD R161, R159, UR42 ;  /* 0x0000002a9fa17c36 */ /* 0x000fe40008000000 */
[----:B------:R-:W-:-:S07]  /*1790*/  VIADD R163, R163, UR4 ;  /* 0x00000004a3a37c36 */ /* 0x000fce0008000000 */
.L_x_295:
[----:B------:R-:W-:Y:S01]  /*17a0*/  SHF.L.U32 R0, R175, 0x1f, RZ ;  /* 0x0000001faf007819 */ /* 0x000fe200000006ff */
[----:B------:R-:W-:Y:S02]  /*17b0*/  ULDC UR4, c[0x0][0x28c] ;  /* 0x0000a30000047ab9 */ /* 0x000fe40000000800 */
[----:B------:R-:W-:Y:S01]  /*17c0*/  ISETP.LT.AND P1, PT, RZ, UR4, PT ;  /* 0x00000004ff007c0c */ /* 0x000fe2000bf21270 */
[----:B------:R-:W1:Y:S02]  /*17d0*/  SYNCS.PHASECHK.TRANS64.TRYWAIT P0, [R159+UR42], R0 ;  /* 0x000000009f0075a7 */ /* 0x000e64000800016a */
[----:B-1-34-:R-:W-:Y:S10]  /*17e0*/  @!P0 BRA `(.L_x_20) ;  /* 0x000000a0008c8947 */ /* 0x01aff40003800000 */
.L_x_324:
[----:B------:R-:W-:Y:S05]  /*17f0*/  @P1 BRA `(.L_x_21) ;  /* 0x0000000000401947 */ /* 0x000fea0003800000 */
[----:B-1----:R-:W-:Y:S01]  /*1800*/  MOV R0, 0x0 ;  /* 0x0000000000007802 */ /* 0x002fe20000000f00 */
[----:B------:R-:W-:Y:S01]  /*1810*/  ULDC.64 UR4, c[0x4][0x68] ;  /* 0x01001a0000047ab9 */ /* 0x000fe20000000a00 */
[----:B------:R-:W-:Y:S01]  /*1820*/  ULDC.64 UR6, c[0x4][0x8] ;  /* 0x0100020000067ab9 */ /* 0x000fe20000000a00 */
[----:B------:R-:W-:Y:S01]  /*1830*/  IMAD.U32 R4, RZ, RZ, UR4 ;  /* 0x00000004ff047e24 */ /* 0x000fe2000f8e00ff */
[----:B------:R1:W2:Y:S01]  /*1840*/  LDC.64 R14, c[0x4][R0] ;  /* 0x01000000000e7b82 */ /* 0x0002a20000000a00 */
[----:B------:R-:W-:Y:S01]  /*1850*/  IMAD.U32 R5, RZ, RZ, UR5 ;  /* 0x00000005ff057e24 */ /* 0x000fe2000f8e00ff */
[----:B------:R-:W-:Y:S01]  /*1860*/  ULDC.64 UR4, c[0x4][0x70] ;  /* 0x01001c0000047ab9 */ /* 0x000fe20000000a00 */
[----:B------:R-:W-:Y:S02]  /*1870*/  IMAD.U32 R10, RZ, RZ, UR6 ;  /* 0x00000006ff0a7e24 */ /* 0x000fe4000f8e00ff */
[----:B------:R-:W-:Y:S02]  /*1880*/  IMAD.U32 R6, RZ, RZ, UR4 ;  /* 0x00000004ff067e24 */ /* 0x000fe4000f8e00ff */
[----:B------:R-:W-:-:S02]  /*1890*/  IMAD.U32 R7, RZ, RZ, UR5 ;  /* 0x00000005ff077e24 */ /* 0x000fc4000f8e00ff */
[----:B------:R-:W-:Y:S02]  /*18a0*/  IMAD.U32 R11, RZ, RZ, UR7 ;  /* 0x00000007ff0b7e24 */ /* 0x000fe4000f8e00ff */
[----:B------:R-:W-:Y:S02]  /*18b0*/  IMAD.MOV.U32 R8, RZ, RZ, 0x1e1 ;  /* 0x000001e1ff087424 */ /* 0x000fe400078e00ff */
[----:B0-----:R-:W-:Y:S02]  /*18c0*/  IMAD.MOV.U32 R12, RZ, RZ, 0x1 ;  /* 0x00000001ff0c7424 */ /* 0x001fe400078e00ff */
[----:B-1----:R-:W-:-:S07]  /*18d0*/  IMAD.MOV.U32 R13, RZ, RZ, RZ ;  /* 0x000000ffff0d7224 */ /* 0x002fce00078e00ff */
[----:B------:R-:W-:-:S07]  /*18e0*/  LEPC R20, `(.L_x_21) ;  /* 0x000000001014794e */ /* 0x000fce0000000000 */
[----:B--2--5:R-:W-:Y:S05]  /*18f0*/  CALL.ABS.NOINC R14 ;  /* 0x000000000e007343 */ /* 0x024fea0003c00000 */
.L_x_21:
[----:B------:R-:W-:-:S13]  /*1900*/  ISETP.NE.AND P0, PT, R174, 0x3, PT ;  /* 0x00000003ae00780c */ /* 0x000fda0003f05270 */
[----:B------:R-:W-:Y:S05]  /*1910*/  @!P0 BRA `(.L_x_22) ;  /* 0x0000000000048947 */ /* 0x000fea0003800000 */
[----:B------:R-:W-:Y:S01]  /*1920*/  BPT.TRAP 0x1 ;  /* 0x000000040000795c */ /* 0x000fe20000300000 */
.L_x_22:
[----:B------:R-:W-:Y:S02]  /*1930*/  IMAD.U32 R3, RZ, RZ, UR39 ;  /* 0x00000027ff037e24 */ /* 0x000fe4000f8e00ff */
[----:B-1----:R-:W-:-:S03]  /*1940*/  IMAD.U32 R0, RZ, RZ, UR38 ;  /* 0x00000026ff007e24 */ /* 0x002fc6000f8e00ff */
[----:B------:R-:W-:Y:S02]  /*1950*/  LEA R3, R3, UR41, 0x3 ;  /* 0x0000002903037c11 */ /* 0x000fe4000f8e18ff */
[----:B------:R-:W-:-:S04]  /*1960*/  SHF.L.U32 R0, R0, 0x1f, RZ ;  /* 0x0000001f00007819 */ /* 0x000fc800000006ff */
[----:B------:R1:W2:Y:S01]  /*1970*/  SYNCS.PHASECHK.TRANS64.TRYWAIT P1, [R3+URZ], R0 ;  /* 0x00000000030075a7 */ /* 0x0002a2000802017f */
[----:B------:R-:W-:Y:S05]  /*1980*/  @!P0 BRA `(.L_x_23) ;  /* 0x0000000000048947 */ /* 0x000fea0003800000 */
[----:B------:R-:W-:Y:S01]  /*1990*/  BPT.TRAP 0x1 ;  /* 0x000000040000795c */ /* 0x000fe20000300000 */
.L_x_23:
[----:B------:R-:W-:-:S05]  /*19a0*/  IMAD.U32 R4, RZ, RZ, UR43 ;  /* 0x0000002bff047e24 */ /* 0x000fca000f8e00ff */
[----:B------:R-:W-:Y:S01]  /*19b0*/  ISETP.GE.AND P2, PT, R4, 0x1, PT ;  /* 0x000000010400780c */ /* 0x000fe20003f46270 */
[----:B--2---:R-:W-:-:S12]  /*19c0*/  @P1 BRA `(.L_x_24) ;  /* 0x0000000000081947 */ /* 0x004fd80003800000 */
[----:B------:R-:W2:Y:S02]  /*19d0*/  SYNCS.PHASECHK.TRANS64.TRYWAIT P1, [R3+URZ], R0 ;  /* 0x00000000030075a7 */ /* 0x000ea4000802017f */
[----:B--2---:R-:W-:Y:S05]  /*19e0*/  @!P1 BRA `(.L_x_25) ;  /* 0x000000a000209947 */ /* 0x004fea0003800000 */
.L_x_24:
[----:B------:R-:W-:Y:S05]  /*19f0*/  WARPSYNC.ALL ;  /* 0x0000000000007948 */ /* 0x000fea0003800000 */
[----:B------:R-:W-:Y:S01]  /*1a00*/  UIADD3 UR4, UR41, 0x180, URZ ;  /* 0x0000018029047890 */ /* 0x000fe2000fffe03f */
[----:B------:R-:W-:Y:S01]  /*1a10*/  WARPGROUP.ARRIVE ;  /* 0x00000000000079c5 */ /* 0x000fe20000000000 */
[----:B------:R-:W-:Y:S02]  /*1a20*/  UIADD3 UR5, UR41, 0xb180, URZ ;  /* 0x0000b18029057890 */ /* 0x000fe4000fffe03f */
[----:B------:R-:W-:Y:S02]  /*1a30*/  USHF.R.U32.HI UR4, URZ, 0x4, UR4 ;  /* 0x000000043f047899 */ /* 0x000fe40008011604 */
[----:B------:R-:W-:-:S02]  /*1a40*/  USHF.R.U32.HI UR5, URZ, 0x4, UR5 ;  /* 0x000000043f057899 */ /* 0x000fc40008011605 */
[----:B------:R-:W-:Y:S02]  /*1a50*/  ULOP3.LUT UR4, UR4, 0x3fff, URZ, 0xc0, !UPT ;  /* 0x00003fff04047892 */ /* 0x000fe4000f8ec03f */
[----:B------:R-:W-:Y:S02]  /*1a60*/  ULOP3.LUT UR5, UR5, 0x3fff, URZ, 0xc0, !UPT ;  /* 0x00003fff05057892 */ /* 0x000fe4000f8ec03f */
[----:B------:R-:W-:Y:S02]  /*1a70*/  ULOP3.LUT UR10, UR4, 0x10000, URZ, 0xfc, !UPT ;  /* 0x00010000040a7892 */ /* 0x000fe4000f8efc3f */
[----:B------:R-:W-:Y:S02]  /*1a80*/  ULOP3.LUT UR9, UR5, 0x10000, URZ, 0xfc, !UPT ;  /* 0x0001000005097892 */ /* 0x000fe4000f8efc3f */
[----:B------:R-:W-:Y:S02]  /*1a90*/  ULEA UR4, UR39, UR10, 0x8 ;  /* 0x0000000a27047291 */ /* 0x000fe4000f8e403f */
[----:B------:R-:W-:Y:S01]  /*1aa0*/  ULEA UR6, UR39, UR9, 0xa ;  /* 0x0000000927067291 */ /* 0x000fe2000f8e503f */
[----:B------:R-:W-:Y:S01]  /*1ab0*/  UMOV UR5, 0x80000020 ;  /* 0x8000002000057882 */ /* 0x000fe20000000000 */
[----:B------:R-:W-:-:S07]  /*1ac0*/  UMOV UR7, 0x80000020 ;  /* 0x8000002000077882 */ /* 0x000fce0000000000 */
[----:B------:R-:W-:Y:S01]  /*1ad0*/  HGMMA.64x256x16.F32.BF16 R24, gdesc[UR4], RZ, !UPT, gsb0 ;  /* 0x03e00000041879f0 */ /* 0x000fe2000c0018ff */
[----:B------:R-:W-:Y:S02]  /*1ae0*/  UIADD3 UR4, UR4, 0x2, URZ ;  /* 0x0000000204047890 */ /* 0x000fe4000fffe03f */
[----:B------:R-:W-:Y:S01]  /*1af0*/  UIADD3 UR6, UR6, 0x2, URZ ;  /* 0x0000000206067890 */ /* 0x000fe2000fffe03f */
[----:B------:R-:W-:Y:S01]  /*1b00*/  UMOV UR5, 0x80000020 ;  /* 0x8000002000057882 */ /* 0x000fe20000000000 */
[----:B------:R-:W-:Y:S01]  /*1b10*/  UMOV UR7, 0x80000020 ;  /* 0x8000002000077882 */ /* 0x000fe20000000000 */
[----:B------:R-:W-:Y:S02]  /*1b20*/  WARPGROUP.DEPBAR.LE gsb0, 0x0 ;  /* 0x00008000000079c5 */ /* 0x000fe40000010000 */
[----:B------:R-:W-:-:S15]  /*1b30*/  WARPGROUP.ARRIVE ;  /* 0x00000000000079c5 */ /* 0x000fde0000000000 */
[----:B------:R-:W-:-:S05]  /*1b40*/  NOP ;  /* 0x0000000000007918 */ /* 0x000fca0000000000 */
[----:B------:R-:W-:Y:S03]  /*1b50*/  HGMMA.64x256x16.F32.BF16 R24, gdesc[UR4], R24, gsb0 ;  /* 0x03e00000041879f0 */ /* 0x000fe60008001818 */
[----:B------:R-:W-:Y:S02]  /*1b60*/  WARPGROUP.DEPBAR.LE gsb0, 0x0 ;  /* 0x00008000000079c5 */ /* 0x000fe40000010000 */
[----:B------:R-:W-:Y:S05]  /*1b70*/  @!P2 BRA `(.L_x_26) ;  /* 0x0000000000d8a947 */ /* 0x000fea0003800000 */
[----:B------:R-:W-:Y:S01]  /*1b80*/  UIADD3 UR4, UR39, 0x1, URZ ;  /* 0x0000000127047890 */ /* 0x000fe2000fffe03f */
[----:B-12---:R-:W-:Y:S02]  /*1b90*/  IMAD.U32 R0, RZ, RZ, UR43 ;  /* 0x0000002bff007e24 */ /* 0x006fe4000f8e00ff */
[----:B------:R-:W-:Y:S01]  /*1ba0*/  IMAD.U32 R3, RZ, RZ, UR39 ;  /* 0x00000027ff037e24 */ /* 0x000fe2000f8e00ff */
[----:B------:R-:W-:-:S04]  /*1bb0*/  UISETP.NE.AND UP0, UPT, UR4, 0xb, UPT ;  /* 0x0000000b0400788c */ /* 0x000fc8000bf05270 */
[----:B------:R-:W-:Y:S02]  /*1bc0*/  USEL UR5, URZ, 0x1, UP0 ;  /* 0x000000013f057887 */ /* 0x000fe40008000000 */
[----:B------:R-:W-:Y:S02]  /*1bd0*/  USEL UR8, UR4, URZ, UP0 ;  /* 0x0000003f04087287 */ /* 0x000fe40008000000 */
[----:B------:R-:W-:-:S06]  /*1be0*/  ULOP3.LUT UR5, UR38, UR5, URZ, 0x3c, !UPT ;  /* 0x0000000526057292 */ /* 0x000fcc000f8e3c3f */
[----:B------:R-:W-:-:S07]  /*1bf0*/  IMAD.U32 R6, RZ, RZ, UR5 ;  /* 0x00000005ff067e24 */ /* 0x000fce000f8e00ff */
.L_x_33:
[----:B------:R-:W-:Y:S05]  /*1c00*/  @!P0 BRA `(.L_x_27) ;  /* 0x0000000000048947 */ /* 0x000fea0003800000 */
[----:B------:R-:W-:Y:S01]  /*1c10*/  BPT.TRAP 0x1 ;  /* 0x000000040000795c */ /* 0x000fe20000300000 */
.L_x_27:
[----:B------:R-:W-:Y:S01]  /*1c20*/  ULEA UR4, UR8, UR41, 0x3 ;  /* 0x0000002908047291 */ /* 0x000fe2000f8e183f */
[----:B------:R-:W-:-:S08]  /*1c30*/  SHF.L.U32 R4, R6, 0x1f, RZ ;  /* 0x0000001f06047819 */ /* 0x000fd000000006ff */
[----:B------:R1:W2:Y:S01]  /*1c40*/  SYNCS.PHASECHK.TRANS64.TRYWAIT P1, [UR4], R4 ;  /* 0x00000004ff0075a7 */ /* 0x0002a20008020144 */
[----:B------:R-:W-:Y:S05]  /*1c50*/  @!P0 BRA `(.L_x_28) ;  /* 0x0000000000048947 */ /* 0x000fea0003800000 */
[----:B------:R-:W-:Y:S01]  /*1c60*/  BPT.TRAP 0x1 ;  /* 0x000000040000795c */ /* 0x000fe20000300000 */
.L_x_28:
[----:B--2---:R-:W-:Y:S05]  /*1c70*/  @P1 BRA `(.L_x_29) ;  /* 0x0000000000081947 */ /* 0x004fea0003800000 */
[----:B------:R-:W2:Y:S02]  /*1c80*/  SYNCS.PHASECHK.TRANS64.TRYWAIT P1, [UR4], R4 ;  /* 0x00000004ff0075a7 */ /* 0x000ea40008020144 */
[----:B--2---:R-:W-:Y:S05]  /*1c90*/  @!P1 BRA `(.L_x_30) ;  /* 0x0000009c00889947 */ /* 0x004fea0003800000 */
.L_x_29:
[----:B------:R-:W-:Y:S01]  /*1ca0*/  ULEA UR4, UR8, UR10, 0x8 ;  /* 0x0000000a08047291 */ /* 0x000fe2000f8e403f */
[----:B------:R-:W-:Y:S01]  /*1cb0*/  WARPGROUP.ARRIVE ;  /* 0x00000000000079c5 */ /* 0x000fe20000000000 */
[----:B------:R-:W-:Y:S01]  /*1cc0*/  ULEA UR6, UR8, UR9, 0xa ;  /* 0x0000000908067291 */ /* 0x000fe2000f8e503f */
[----:B------:R-:W-:Y:S01]  /*1cd0*/  UMOV UR5, 0x80000020 ;  /* 0x8000002000057882 */ /* 0x000fe20000000000 */
[----:B------:R-:W-:-:S07]  /*1ce0*/  UMOV UR7, 0x80000020 ;  /* 0x8000002000077882 */ /* 0x000fce0000000000 */
[----:B------:R-:W-:Y:S01]  /*1cf0*/  HGMMA.64x256x16.F32.BF16 R24, gdesc[UR4], R24, gsb0 ;  /* 0x03e00000041879f0 */ /* 0x000fe20008001818 */
        /* <DEDUP_REMOVED lines=10> */
[----:B------:R-:W-:Y:S01]  /*1da0*/  BPT.TRAP 0x1 ;  /* 0x000000040000795c */ /* 0x000fe20000300000 */
.L_x_31:
[----:B------:R-:W-:-:S13]  /*1db0*/  ISETP.NE.AND P1, PT, R153, RZ, PT ;  /* 0x000000ff9900720c */ /* 0x000fda0003f25270 */
[----:B-12---:R-:W-:-:S05]  /*1dc0*/  @P1 LEA R4, R3, UR41, 0x3 ;  /* 0x0000002903041c11 */ /* 0x006fca000f8e18ff */
[----:B------:R-:W-:-:S05]  /*1dd0*/  @P1 VIADD R5, R4, 0x58 ;  /* 0x0000005804051836 */ /* 0x000fca0000000000 */
[----:B------:R-:W-:-:S04]  /*1de0*/  @P1 PRMT R5, R152, 0x654, R5 ;  /* 0x0000065498051816 */ /* 0x000fc80000000005 */
[----:B------:R1:W-:Y:S01]  /*1df0*/  @P1 SYNCS.ARRIVE.TRANS64.RED.A1T0 RZ, [R5+URZ], RZ ;  /* 0x000000ff05ff19a7 */ /* 0x0003e2000810043f */
[----:B------:R-:W-:-:S13]  /*1e00*/  ISETP.GT.U32.AND P1, PT, R16, 0x1, PT ;  /* 0x000000011000780c */ /* 0x000fda0003f24070 */
[----:B-1----:R-:W-:Y:S05]  /*1e10*/  @P1 BRA `(.L_x_32) ;  /* 0x0000000000041947 */ /* 0x002fea0003800000 */
[----:B------:R-:W-:Y:S01]  /*1e20*/  BPT.TRAP 0x1 ;  /* 0x000000040000795c */ /* 0x000fe20000300000 */
.L_x_32:
[----:B------:R-:W-:Y:S01]  /*1e30*/  UIADD3 UR8, UR8, 0x1, URZ ;  /* 0x0000000108087890 */ /* 0x000fe2000fffe03f */
[C---:B------:R-:W-:Y:S01]  /*1e40*/  ISETP.GT.AND P2, PT, R0.reuse, 0x1, PT ;  /* 0x000000010000780c */ /* 0x040fe20003f44270 */
[----:B------:R-:W-:Y:S02]  /*1e50*/  VIADD R3, R3, 0x1 ;  /* 0x0000000103037836 */ /* 0x000fe40000000000 */
[----:B------:R-:W-:Y:S01]  /*1e60*/  UISETP.NE.AND UP0, UPT, UR8, 0xb, UPT ;  /* 0x0000000b0800788c */ /* 0x000fe2000bf05270 */
[----:B------:R-:W-:Y:S02]  /*1e70*/  VIADD R0, R0, 0xffffffff ;  /* 0xffffffff00007836 */ /* 0x000fe40000000000 */
[C---:B------:R-:W-:Y:S01]  /*1e80*/  ISETP.NE.AND P1, PT, R3.reuse, 0xb, PT ;  /* 0x0000000b0300780c */ /* 0x040fe20003f25270 */
[----:B------:R-:W-:Y:S02]  /*1e90*/  USEL UR4, URZ, 0x1, UP0 ;  /* 0x000000013f047887 */ /* 0x000fe40008000000 */
[----:B------:R-:W-:Y:S01]  /*1ea0*/  USEL UR8, UR8, URZ, UP0 ;  /* 0x0000003f08087287 */ /* 0x000fe20008000000 */
[----:B------:R-:W-:-:S03]  /*1eb0*/  SEL R3, R3, RZ, P1 ;  /* 0x000000ff03037207 */ /* 0x000fc60000800000 */
[----:B------:R-:W-:Y:S01]  /*1ec0*/  LOP3.LUT R6, R6, UR4, RZ, 0x3c, !PT ;  /* 0x0000000406067c12 */ /* 0x000fe2000f8e3cff */
[----:B------:R-:W-:Y:S07]  /*1ed0*/  @P2 BRA `(.L_x_33) ;  /* 0xfffffffc00482947 */ /* 0x000fee000383ffff */
.L_x_26:
[----:B-12---:R-:W1:Y:S01]  /*1ee0*/  LDC R0, c[0x0][0x28c] ;  /* 0x0000a300ff007b82 */ /* 0x006e620000000800 */
[----:B------:R2:W-:Y:S01]  /*1ef0*/  SYNCS.ARRIVE.TRANS64.A1T0 RZ, [R160+UR45], RZ ;  /* 0x000000ffa0ff79a7 */ /* 0x0005e2000810002d */
[----:B-1----:R-:W-:-:S13]  /*1f00*/  ISETP.GE.AND P1, PT, R0, 0x1, PT ;  /* 0x000000010000780c */ /* 0x002fda0003f26270 */
[----:B--2---:R-:W-:Y:S05]  /*1f10*/  @!P1 BRA `(.L_x_34) ;  /* 0x0000000000449947 */ /* 0x004fea0003800000 */
[----:B------:R-:W-:Y:S05]  /*1f20*/  @!P0 BRA `(.L_x_35) ;  /* 0x0000000000048947 */ /* 0x000fea0003800000 */
[----:B------:R-:W-:Y:S01]  /*1f30*/  BPT.TRAP 0x1 ;  /* 0x000000040000795c */ /* 0x000fe20000300000 */
.L_x_35:
[----:B------:R-:W-:-:S13]  /*1f40*/  ISETP.NE.AND P0, PT, R153, RZ, PT ;  /* 0x000000ff9900720c */ /* 0x000fda0003f05270 */
[----:B------:R-:W-:-:S05]  /*1f50*/  VOTEU.ANY UP0, P0 ;  /* 0x00000000003f7886 */ /* 0x000fca0000000100 */
[----:B------:R-:W-:-:S06]  /*1f60*/  @UP0 UIADD3 UR4, UR43, UR39, URZ ;  /* 0x000000272b040290 */ /* 0x000fcc000fffe03f */
[----:B------:R-:W-:Y:S02]  /*1f70*/  IMAD.U32 R4, RZ, RZ, UR4 ;  /* 0x00000004ff047e24 */ /* 0x000fe4000f8e00ff */
[----:B------:R-:W-:Y:S02]  /*1f80*/  IMAD.U32 R3, RZ, RZ, UR4 ;  /* 0x00000004ff037e24 */ /* 0x000fe4000f8e00ff */
[----:B------:R-:W-:-:S05]  /*1f90*/  @P0 IMAD.WIDE.U32 R4, R4, -0x45d1745d, RZ ;  /* 0xba2e8ba304040825 */ /* 0x000fca00078e00ff */
[----:B------:R-:W-:-:S05]  /*1fa0*/  @P0 SHF.R.U32.HI R0, RZ, 0x3, R5 ;  /* 0x00000003ff000819 */ /* 0x000fca0000011605 */
[----:B------:R-:W-:-:S05]  /*1fb0*/  @P0 IMAD R0, R0, -0xb, R3 ;  /* 0xfffffff500000824 */ /* 0x000fca00078e0203 */
[----:B------:R-:W-:-:S05]  /*1fc0*/  @P0 LEA R0, R0, UR41, 0x3 ;  /* 0x0000002900000c11 */ /* 0x000fca000f8e18ff */
[----:B------:R-:W-:-:S05]  /*1fd0*/  @P0 VIADD R3, R0, 0x58 ;  /* 0x0000005800030836 */ /* 0x000fca0000000000 */
[----:B------:R-:W-:-:S04]  /*1fe0*/  @P0 PRMT R3, R152, 0x654, R3 ;  /* 0x0000065498030816 */ /* 0x000fc80000000003 */
[----:B------:R1:W-:Y:S01]  /*1ff0*/  @P0 SYNCS.ARRIVE.TRANS64.RED.A1T0 RZ, [R3+URZ], RZ ;  /* 0x000000ff03ff09a7 */ /* 0x0003e2000810043f */
[----:B------:R-:W-:-:S13]  /*2000*/  ISETP.GT.U32.AND P0, PT, R16, 0x1, PT ;  /* 0x000000011000780c */ /* 0x000fda0003f04070 */
[----:B-1----:R-:W-:Y:S05]  /*2010*/  @P0 BRA `(.L_x_34) ;  /* 0x0000000000040947 */ /* 0x002fea0003800000 */
[----:B------:R-:W-:Y:S01]  /*2020*/  BPT.TRAP 0x1 ;  /* 0x000000040000795c */ /* 0x000fe20000300000 */
.L_x_34:
[----:B------:R-:W-:Y:S01]  /*2030*/  SHF.L.U32 R0, R175, 0x1f, RZ ;  /* 0x0000001faf007819 */ /* 0x000fe200000006ff */
[----:B------:R-:W-:Y:S01]  /*2040*/  UIADD3 UR39, UR44, UR39, URZ ;  /* 0x000000272c277290 */ /* 0x000fe2000fffe03f */
[----:B------:R-:W1:Y:S01]  /*2050*/  LDC R15, c[0x0][0x288] ;  /* 0x0000a200ff0f7b82 */ /* 0x000e620000000800 */
[----:B------:R-:W-:Y:S01]  /*2060*/  UISETP.GE.U32.AND UP1, UPT, UR44, 0xb, UPT ;  /* 0x0000000b2c00788c */ /* 0x000fe2000bf26070 */
[----:B------:R-:W-:Y:S01]  /*2070*/  IMAD.SHL.U32 R8, R158, 0x2, RZ ;  /* 0x000000029e087824 */ /* 0x000fe200078e00ff */
[----:B------:R-:W-:Y:S02]  /*2080*/  UISETP.GT.U32.AND UP0, UPT, UR39, 0xa, UPT ;  /* 0x0000000a2700788c */ /* 0x000fe4000bf04070 */
[----:B------:R-:W-:Y:S02]  /*2090*/  UIMAD.WIDE.U32 UR4, UR39, -0x45d1745d, URZ ;  /* 0xba2e8ba3270478a5 */ /* 0x000fe4000f8e003f */
[----:B------:R-:W-:Y:S01]  /*20a0*/  UISETP.LT.U32.AND UP0, UPT, UR44, 0xb, UP0 ;  /* 0x0000000b2c00788c */ /* 0x000fe20008701070 */
[----:B------:R-:W2:Y:S01]  /*20b0*/  SYNCS.PHASECHK.TRANS64.TRYWAIT P0, [R159+UR42+0x10], R0 ;  /* 0x000010009f0075a7 */ /* 0x000ea2000800016a */
[----:B------:R-:W-:Y:S01]  /*20c0*/  USHF.R.U32.HI UR4, URZ, 0x3, UR5 ;  /* 0x000000033f047899 */ /* 0x000fe20008011605 */
[----:B------:R-:W-:Y:S01]  /*20d0*/  SHF.R.S32.HI R9, RZ, 0x1f, R8 ;  /* 0x0000001fff097819 */ /* 0x000fe20000011408 */
[----:B------:R-:W-:-:S02]  /*20e0*/  USEL UR6, URZ, 0x1, !UP0 ;  /* 0x000000013f067887 */ /* 0x000fc4000c000000 */
[----:B------:R-:W-:Y:S02]  /*20f0*/  UIMAD UR39, UR4, -0xb, UR39 ;  /* 0xfffffff5042778a4 */ /* 0x000fe4000f8e0227 */
[----:B------:R-:W-:-:S04]  /*2100*/  ULOP3.LUT UR38, UR38, UR6, URZ, 0x3c, !UPT ;  /* 0x0000000626267292 */ /* 0x000fc8000f8e3c3f */
[----:B------:R-:W-:Y:S01]  /*2110*/  @UP1 ULOP3.LUT UR38, UR38, 0x1, UR4, 0x78, !UPT ;  /* 0x0000000126261892 */ /* 0x000fe2000f8e7804 */
[----:B-12---:R-:W-:Y:S11]  /*2120*/  @!P0 BRA `(.L_x_36) ;  /* 0x00000098007c8947 */ /* 0x006ff60003800000 */
.L_x_325:
[----:B------:R-:W-:Y:S01]  /*2130*/  IMAD.SHL.U32 R14, R19, 0x40, RZ ;  /* 0x00000040130e7824 */ /* 0x000fe200078e00ff */
[----:B------:R-:W-:Y:S01]  /*2140*/  ULDC UR6, c[0x0][0x284] ;  /* 0x0000a10000067ab9 */ /* 0x000fe20000000800 */
[----:B0-----:R-:W-:Y:S01]  /*2150*/  IMAD.SHL.U32 R12, R22, 0x100, RZ ;  /* 0x00000100160c7824 */ /* 0x001fe200078e00ff */
[----:B------:R-:W-:Y:S01]  /*2160*/  SHF.R.S32.HI R165, RZ, 0x1f, R2 ;  /* 0x0000001fffa57819 */ /* 0x000fe20000011402 */
[----:B------:R-:W-:Y:S01]  /*2170*/  ULDC.64 UR4, c[0x0][0x5d0] ;  /* 0x0001740000047ab9 */ /* 0x000fe20000000a00 */
[----:B------:R-:W-:Y:S01]  /*2180*/  ISETP.GE.AND P0, PT, R14, UR6, PT ;  /* 0x000000060e007c0c */ /* 0x000fe2000bf06270 */
[----:B------:R-:W-:Y:S01]  /*2190*/  IMAD.WIDE.U32 R4, R2, UR4, R8 ;  /* 0x0000000402047c25 */ /* 0x000fe2000f8e0008 */
[----:B------:R-:W-:Y:S02]  /*21a0*/  SHF.R.S32.HI R13, RZ, 0x1f, R12 ;  /* 0x0000001fff0d7819 */ /* 0x000fe4000001140c */
[C---:B------:R-:W-:Y:S01]  /*21b0*/  ISETP.GE.OR P0, PT, R12.reuse, R15, P0 ;  /* 0x0000000f0c00720c */ /* 0x040fe20000706670 */
[----:B------:R-:W-:Y:S01]  /*21c0*/  IMAD R3, R165, UR4, RZ ;  /* 0x00000004a5037c24 */ /* 0x000fe2000f8e02ff */
[----:B------:R-:W-:-:S03]  /*21d0*/  IADD3 R6, P1, R12, R4, RZ ;  /* 0x000000040c067210 */ /* 0x000fc60007f3e0ff */
[----:B------:R-:W-:-:S05]  /*21e0*/  IMAD R3, R2, UR5, R3 ;  /* 0x0000000502037c24 */ /* 0x000fca000f8e0203 */
[----:B------:R-:W-:-:S03]  /*21f0*/  IADD3.X R7, R13, R5, R3, P1, !PT ;  /* 0x000000050d077210 */ /* 0x000fc60000ffe403 */
[----:B------:R-:W-:Y:S05]  /*2200*/  @P0 BRA `(.L_x_37) ;  /* 0x0000007c00040947 */ /* 0x000fea0003800000 */
[----:B------:R-:W0:Y:S01]  /*2210*/  LDC.64 R10, c[0x0][0x5c8] ;  /* 0x00017200ff0a7b82 */ /* 0x000e220000000a00 */
[----:B-----5:R-:W-:Y:S01]  /*2220*/  FSETP.NEU.AND P0, PT, R155, RZ, PT ;  /* 0x000000ff9b00720b */ /* 0x020fe20003f0d000 */
[----:B------:R-:W-:Y:S01]  /*2230*/  IMAD R3, R158, -0x2, R15 ;  /* 0xfffffffe9e037824 */ /* 0x000fe200078e020f */
[----:B------:R-:W-:Y:S01]  /*2240*/  BSSY B0, `(.L_x_37) ;  /* 0x00007bd000007945 */ /* 0x000fe20003800000 */
[----:B------:R-:W-:-:S04]  /*2250*/  IMAD.WIDE R166, R19, 0x40, R156 ;  /* 0x0000004013a67825 */ /* 0x000fc800078e029c */
[----:B-1----:R-:W-:Y:S02]  /*2260*/  IMAD.IADD R0, R3, 0x1, -R12 ;  /* 0x0000000103007824 */ /* 0x002fe400078e0a0c */
[----:B------:R-:W-:-:S03]  /*2270*/  IMAD.IADD R3, R163, 0x1, -R14 ;  /* 0x00000001a3037824 */ /* 0x000fc600078e0a0e */
[----:B------:R-:W-:-:S04]  /*2280*/  ISETP.GT.AND P2, PT, R0, RZ, PT ;  /* 0x000000ff0000720c */ /* 0x000fc80003f44270 */
[----:B------:R-:W-:Y:S01]  /*2290*/  ISETP.GT.AND P1, PT, R3, RZ, P2 ;  /* 0x000000ff0300720c */ /* 0x000fe20001724270 */
[-C--:B0-----:R-:W-:Y:S02]  /*22a0*/  IMAD R4, R167, R10.reuse, RZ ;  /* 0x0000000aa7047224 */ /* 0x081fe400078e02ff */
[----:B------:R-:W-:-:S04]  /*22b0*/  IMAD.WIDE.U32 R6, R166, R10, R6 ;  /* 0x0000000aa6067225 */ /* 0x000fc800078e0006 */
[----:B------:R-:W-:-:S04]  /*22c0*/  IMAD R5, R166, R11, R4 ;  /* 0x0000000ba6057224 */ /* 0x000fc800078e0204 */
[----:B------:R-:W-:Y:S01]  /*22d0*/  IMAD.IADD R179, R7, 0x1, R5 ;  /* 0x0000000107b37824 */ /* 0x000fe200078e0205 */
[----:B------:R-:W-:Y:S06]  /*22e0*/  @!P0 BRA `(.L_x_38) ;  /* 0x0000005400988947 */ /* 0x000fec0003800000 */
[----:B------:R-:W0:Y:S01]  /*22f0*/  LDC.64 R20, c[0x0][0x5b8] ;  /* 0x00016e00ff147b82 */ /* 0x000e220000000a00 */
[----:B------:R-:W-:-:S07]  /*2300*/  ULDC.64 UR4, c[0x0][0x5c0] ;  /* 0x0001700000047ab9 */ /* 0x000fce0000000a00 */
[----:B------:R-:W1:Y:S08]  /*2310*/  LDC.64 R168, c[0x0][0x5b0] ;  /* 0x00016c00ffa87b82 */ /* 0x000e700000000a00 */
[----:B------:R-:W2:Y:S01]  /*2320*/  LDC.64 R14, c[0x0][0x5a8] ;  /* 0x00016a00ff0e7b82 */ /* 0x000ea20000000a00 */
[-C--:B0-----:R-:W-:Y:S02]  /*2330*/  IMAD R7, R165, R20.reuse, RZ ;  /* 0x00000014a5077224 */ /* 0x081fe400078e02ff */
[----:B------:R-:W-:-:S04]  /*2340*/  IMAD.WIDE.U32 R4, R2, R20, R8 ;  /* 0x0000001402047225 */ /* 0x000fc800078e0008 */
[----:B------:R-:W-:Y:S01]  /*2350*/  IMAD R177, R2, R21, R7 ;  /* 0x0000001502b17224 */ /* 0x000fe200078e0207 */
[----:B------:R-:W-:Y:S01]  /*2360*/  IADD3 R164, P0, R12, R4, RZ ;  /* 0x000000040ca47210 */ /* 0x000fe20007f1e0ff */
[----:B-1----:R-:W-:-:S03]  /*2370*/  IMAD R4, R167, R168, RZ ;  /* 0x000000a8a7047224 */ /* 0x002fc600078e02ff */
[----:B------:R-:W-:Y:S01]  /*2380*/  IADD3.X R165, R13, R5, R177, P0, !PT ;  /* 0x000000050da57210 */ /* 0x000fe200007fe4b1 */
[C---:B------:R-:W-:Y:S02]  /*2390*/  IMAD R21, R166.reuse, R169, R4 ;  /* 0x000000a9a6157224 */ /* 0x040fe400078e0204 */
[----:B------:R-:W-:-:S04]  /*23a0*/  IMAD.WIDE.U32 R4, R166, R168, R164 ;  /* 0x000000a8a6047225 */ /* 0x000fc800078e00a4 */
[----:B------:R-:W-:Y:S01]  /*23b0*/  IMAD.IADD R5, R5, 0x1, R21 ;  /* 0x0000000105057824 */ /* 0x000fe200078e0215 */
[----:B--2---:R-:W-:-:S04]  /*23c0*/  LEA R170, P0, R4, R14, 0x1 ;  /* 0x0000000e04aa7211 */ /* 0x004fc800078008ff */
[----:B------:R-:W-:-:S05]  /*23d0*/  LEA.HI.X R171, R4, R15, R5, 0x1, P0 ;  /* 0x0000000f04ab7211 */ /* 0x000fca00000f0c05 */
[----:B------:R0:W2:Y:S01]  /*23e0*/  @P1 LDG.E.LTC128B.U16 R19, desc[UR36][R170.64] ;  /* 0x00000024aa131981 */ /* 0x0000a2000c1e1520 */
[----:B------:R-:W-:Y:S01]  /*23f0*/  IMAD.WIDE.U32 R4, R166, R168, R12 ;  /* 0x000000a8a6047225 */ /* 0x000fe200078e000c */
[----:B------:R-:W-:Y:S02]  /*2400*/  BSSY B1, `(.L_x_39) ;  /* 0x0000014000017945 */ /* 0x000fe40003800000 */
[----:B------:R-:W-:-:S04]  /*2410*/  IADD3 R172, P0, R8, R4, RZ ;  /* 0x0000000408ac7210 */ /* 0x000fc80007f1e0ff */
[----:B------:R-:W-:Y:S01]  /*2420*/  IADD3.X R173, R9, R21, R5, P0, !PT ;  /* 0x0000001509ad7210 */ /* 0x000fe200007fe405 */
[C---:B0-----:R-:W-:Y:S01]  /*2430*/  IMAD.SHL.U32 R170, R168.reuse, 0x8, RZ ;  /* 0x00000008a8aa7824 */ /* 0x041fe200078e00ff */
[----:B------:R-:W-:Y:S01]  /*2440*/  SHF.L.U64.HI R171, R168, 0x3, R169 ;  /* 0x00000003a8ab7819 */ /* 0x000fe200000102a9 */
[----:B------:R-:W-:-:S04]  /*2450*/  IMAD.WIDE.U32 R172, R2, R20, R172 ;  /* 0x0000001402ac7225 */ /* 0x000fc800078e00ac */
[----:B------:R-:W-:Y:S02]  /*2460*/  IMAD.IADD R7, R177, 0x1, R173 ;  /* 0x00000001b1077824 */ /* 0x000fe400078e02ad */
[----:B--2---:R-:W-:-:S04]  /*2470*/  IMAD.U32 R4, R19, 0x10000, RZ ;  /* 0x0001000013047824 */ /* 0x004fc800078e00ff */
[----:B------:R-:W-:Y:S01]  /*2480*/  FMUL R5, R4, R155 ;  /* 0x0000009b04057220 */ /* 0x000fe20000400000 */
[----:B------:R-:W-:-:S03]  /*2490*/  LEA R4, P0, R6, UR4, 0x1 ;  /* 0x0000000406047c11 */ /* 0x000fc6000f8008ff */
[----:B------:R-:W-:Y:S01]  /*24a0*/  FFMA R24, R24, R154, R5 ;  /* 0x0000009a18187223 */ /* 0x000fe20000000005 */
[----:B------:R-:W-:Y:S02]  /*24b0*/  LEA.HI.X R5, R6, UR5, R179, 0x1, P0 ;  /* 0x0000000506057c11 */ /* 0x000fe400080f0cb3 */
[----:B------:R-:W-:Y:S02]  /*24c0*/  ISETP.GT.AND P0, PT, R0, 0x1, PT ;  /* 0x000000010000780c */ /* 0x000fe40003f04270 */
[----:B------:R-:W-:Y:S02]  /*24d0*/  F2FP.BF16.F32.PACK_AB R24, RZ, R24 ;  /* 0x00000018ff18723e */ /* 0x000fe400000010ff */
[----:B------:R-:W-:Y:S02]  /*24e0*/  ISETP.GT.AND P3, PT, R3, RZ, P0 ;  /* 0x000000ff0300720c */ /* 0x000fe40000764270 */
[C---:B------:R-:W-:Y:S01]  /*24f0*/  LEA R6, P4, R172.reuse, R14, 0x1 ;  /* 0x0000000eac067211 */ /* 0x040fe200078808ff */
[----:B------:R0:W-:Y:S03]  /*2500*/  @P1 STG.E.U16 desc[UR36][R4.64], R24 ;  /* 0x0000001804001986 */ /* 0x0001e6000c101524 */
[----:B------:R-:W-:-:S07]  /*2510*/  LEA.HI.X R7, R172, R15, R7, 0x1, P4 ;  /* 0x0000000fac077211 */ /* 0x000fce00020f0c07 */
[----:B------:R-:W-:Y:S05]  /*2520*/  @!P3 BRA `(.L_x_40) ;  /* 0x000000000004b947 */ /* 0x000fea0003800000 */
[----:B------:R1:W5:Y:S02]  /*2530*/  LDG.E.LTC128B.U16 R19, desc[UR36][R6.64+0x2] ;  /* 0x0000022406137981 */ /* 0x000364000c1e1520 */
.L_x_40:
[----:B------:R-:W-:Y:S05]  /*2540*/  BSYNC B1 ;  /* 0x0000000000017941 */ /* 0x000fea0003800000 */
.L_x_39:
[----:B------:R-:W-:Y:S01]  /*2550*/  IMAD.WIDE.U32 R170, R166, R168, R170 ;  /* 0x000000a8a6aa7225 */ /* 0x000fe200078e00aa */
[----:B------:R-:W-:-:S03]  /*2560*/  ISETP.GT.AND P2, PT, R3, 0x8, P2 ;  /* 0x000000080300780c */ /* 0x000fc60001744270 */
[----:B-----5:R-:W-:Y:S02]  /*2570*/  IMAD.U32 R22, R19, 0x10000, RZ ;  /* 0x0001000013167824 */ /* 0x020fe400078e00ff */
[----:B------:R-:W-:Y:S01]  /*2580*/  IMAD.IADD R167, R21, 0x1, R171 ;  /* 0x0000000115a77824 */ /* 0x000fe200078e02ab */
[----:B------:R-:W-:Y:S01]  /*2590*/  IADD3 R21, P1, R164, R170, RZ ;  /* 0x000000aaa4157210 */ /* 0x000fe20007f3e0ff */
[----:B------:R-:W-:-:S04]  /*25a0*/  FMUL R22, R22, R155 ;  /* 0x0000009b16167220 */ /* 0x000fc80000400000 */
[----:B------:R-:W-:Y:S01]  /*25b0*/  FFMA R22, R25, R154, R22 ;  /* 0x0000009a19167223 */ /* 0x000fe20000000016 */
[----:B------:R-:W-:Y:S01]  /*25c0*/  IMAD.X R164, R167, 0x1, R165, P1 ;  /* 0x00000001a7a47824 */ /* 0x000fe200008e06a5 */
[----:B0-----:R-:W-:-:S03]  /*25d0*/  LEA R24, P1, R21, R14, 0x1 ;  /* 0x0000000e15187211 */ /* 0x001fc600078208ff */
[----:B------:R-:W-:Y:S02]  /*25e0*/  F2FP.BF16.F32.PACK_AB R22, RZ, R22 ;  /* 0x00000016ff16723e */ /* 0x000fe400000010ff */
[----:B------:R-:W-:-:S03]  /*25f0*/  LEA.HI.X R25, R21, R15, R164, 0x1, P1 ;  /* 0x0000000f15197211 */ /* 0x000fc600008f0ca4 */
[----:B------:R0:W-:Y:S04]  /*2600*/  @P3 STG.E.U16 desc[UR36][R4.64+0x2], R22 ;  /* 0x0000021604003986 */ /* 0x0001e8000c101524 */
[----:B------:R-:W2:Y:S01]  /*2610*/  @P2 LDG.E.LTC128B.U16 R19, desc[UR36][R24.64] ;  /* 0x0000002418132981 */ /* 0x000ea2000c1e1520 */
[----:B------:R-:W-:Y:S01]  /*2620*/  IADD3 R8, P1, P3, R8, R170, R12 ;  /* 0x000000aa08087210 */ /* 0x000fe20007b3e00c */
[----:B------:R-:W-:Y:S01]  /*2630*/  BSSY B1, `(.L_x_41) ;  /* 0x0000011000017945 */ /* 0x000fe20003800000 */
[C---:B------:R-:W-:Y:S02]  /*2640*/  SHF.L.U64.HI R11, R10.reuse, 0x4, R11 ;  /* 0x000000040a0b7819 */ /* 0x040fe4000001020b */
[----:B------:R-:W-:Y:S02]  /*2650*/  IADD3.X R9, R9, R167, R13, P1, P3 ;  /* 0x000000a709097210 */ /* 0x000fe40000fe640d */
[----:B------:R-:W-:-:S02]  /*2660*/  LEA R10, P1, R10, R4, 0x4 ;  /* 0x000000040a0a7211 */ /* 0x000fc400078220ff */
[----:B------:R-:W-:Y:S01]  /*2670*/  ISETP.GT.AND P0, PT, R3, 0x8, P0 ;  /* 0x000000080300780c */ /* 0x000fe20000704270 */
[----:B------:R-:W-:-:S04]  /*2680*/  IMAD.WIDE.U32 R20, R2, R20, R8 ;  /* 0x0000001402147225 */ /* 0x000fc800078e0008 */
[----:B------:R-:W-:Y:S01]  /*2690*/  IMAD.X R11, R11, 0x1, R5, P1 ;  /* 0x000000010b0b7824 */ /* 0x000fe200008e0605 */
[----:B------:R-:W-:Y:S01]  /*26a0*/  LEA R8, P3, R20, R14, 0x1 ;  /* 0x0000000e14087211 */ /* 0x000fe200078608ff */
[----:B------:R-:W-:-:S05]  /*26b0*/  IMAD.IADD R2, R177, 0x1, R21 ;  /* 0x00000001b1027824 */ /* 0x000fca00078e0215 */
[----:B------:R-:W-:Y:S01]  /*26c0*/  LEA.HI.X R9, R20, R15, R2, 0x1, P3 ;  /* 0x0000000f14097211 */ /* 0x000fe200018f0c02 */
[----:B--2---:R-:W-:-:S04]  /*26d0*/  IMAD.U32 R12, R19, 0x10000, RZ ;  /* 0x00010000130c7824 */ /* 0x004fc800078e00ff */
[----:B------:R-:W-:-:S04]  /*26e0*/  FMUL R13, R12, R155 ;  /* 0x0000009b0c0d7220 */ /* 0x000fc80000400000 */
[----:B------:R-:W-:-:S05]  /*26f0*/  FFMA R13, R26, R154, R13 ;  /* 0x0000009a1a0d7223 */ /* 0x000fca000000000d */
[----:B------:R-:W-:-:S05]  /*2700*/  F2FP.BF16.F32.PACK_AB R13, RZ, R13 ;  /* 0x0000000dff0d723e */ /* 0x000fca00000010ff */
[----:B------:R0:W-:Y:S01]  /*2710*/  @P2 STG.E.U16 desc[UR36][R10.64], R13 ;  /* 0x0000000d0a002986 */ /* 0x0001e2000c101524 */
[----:B------:R-:W-:Y:S05]  /*2720*/  @!P0 BRA `(.L_x_42) ;  /* 0x0000000000048947 */ /* 0x000fea0003800000 */
[----:B------:R2:W5:Y:S02]  /*2730*/  LDG.E.LTC128B.U16 R19, desc[UR36][R8.64+0x2] ;  /* 0x0000022408137981 */ /* 0x000564000c1e1520 */
.L_x_42:
[----:B------:R-:W-:Y:S05]  /*2740*/  BSYNC B1 ;  /* 0x0000000000017941 */ /* 0x000fea0003800000 */
.L_x_41:
[----:B-----5:R-:W-:Y:S01]  /*2750*/  IMAD.U32 R2, R19, 0x10000, RZ ;  /* 0x0001000013027824 */ /* 0x020fe200078e00ff */
[----:B------:R-:W-:Y:S01]  /*2760*/  ISETP.GT.AND P1, PT, R0, 0x8, PT ;  /* 0x000000080000780c */ /* 0x000fe20003f24270 */
[----:B------:R-:W-:Y:S02]  /*2770*/  BSSY B1, `(.L_x_43) ;  /* 0x0000008000017945 */ /* 0x000fe40003800000 */
[----:B------:R-:W-:Y:S01]  /*2780*/  FMUL R2, R2, R155 ;  /* 0x0000009b02027220 */ /* 0x000fe20000400000 */
[----:B------:R-:W-:-:S03]  /*2790*/  ISETP.GT.AND P2, PT, R3, RZ, P1 ;  /* 0x000000ff0300720c */ /* 0x000fc60000f44270 */
[----:B------:R-:W-:-:S05]  /*27a0*/  FFMA R2, R27, R154, R2 ;  /* 0x0000009a1b027223 */ /* 0x000fca0000000002 */
[----:B------:R-:W-:-:S05]  /*27b0*/  F2FP.BF16.F32.PACK_AB R2, RZ, R2 ;  /* 0x00000002ff02723e */ /* 0x000fca00000010ff */
[----:B------:R3:W-:Y:S01]  /*27c0*/  @P0 STG.E.U16 desc[UR36][R10.64+0x2], R2 ;  /* 0x000002020a000986 */ /* 0x0007e2000c101524 */
[----:B------:R-:W-:Y:S05]  /*27d0*/  @!P2 BRA `(.L_x_44) ;  /* 0x000000000004a947 */ /* 0x000fea0003800000 */
[----:B------:R4:W5:Y:S02]  /*27e0*/  LDG.E.LTC128B.U16 R19, desc[UR36][R6.64+0x10] ;  /* 0x0000102406137981 */ /* 0x000964000c1e1520 */
.L_x_44:
[----:B------:R-:W-:Y:S05]  /*27f0*/  BSYNC B1 ;  /* 0x0000000000017941 */ /* 0x000fea0003800000 */
.L_x_43:
[----:B---3-5:R-:W-:Y:S01]  /*2800*/  IMAD.U32 R2, R19, 0x10000, RZ ;  /* 0x0001000013027824 */ /* 0x028fe200078e00ff */
[----:B------:R-:W-:Y:S01]  /*2810*/  ISETP.GT.AND P0, PT, R0, 0x9, PT ;  /* 0x000000090000780c */ /* 0x000fe20003f04270 */
[----:B------:R-:W-:Y:S02]  /*2820*/  BSSY B1, `(.L_x_45) ;  /* 0x0000008000017945 */ /* 0x000fe40003800000 */
[----:B0-----:R-:W-:Y:S01]  /*2830*/  FMUL R13, R2, R155 ;  /* 0x0000009b020d7220 */ /* 0x001fe20000400000 */
[----:B------:R-:W-:-:S03]  /*2840*/  ISETP.GT.AND P3, PT, R3, RZ, P0 ;  /* 0x000000ff0300720c */ /* 0x000fc60000764270 */
[----:B------:R-:W-:-:S05]  /*2850*/  FFMA R13, R28, R154, R13 ;  /* 0x0000009a1c0d7223 */ /* 0x000fca000000000d */
[----:B------:R-:W-:-:S05]  /*2860*/  F2FP.BF16.F32.PACK_AB R13, RZ, R13 ;  /* 0x0000000dff0d723e */ /* 0x000fca00000010ff */
[----:B------:R0:W-:Y:S01]  /*2870*/  @P2 STG.E.U16 desc[UR36][R4.64+0x10], R13 ;  /* 0x0000100d04002986 */ /* 0x0001e2000c101524 */
[----:B------:R-:W-:Y:S05]  /*2880*/  @!P3 BRA `(.L_x_46) ;  /* 0x000000000004b947 */ /* 0x000fea0003800000 */
[----:B------:R3:W5:Y:S02]  /*2890*/  LDG.E.LTC128B.U16 R19, desc[UR36][R6.64+0x12] ;  /* 0x0000122406137981 */ /* 0x000764000c1e1520 */
.L_x_46:
[----:B------:R-:W-:Y:S05]  /*28a0*/  BSYNC B1 ;  /* 0x0000000000017941 */ /* 0x000fea0003800000 */
.L_x_45:
[----:B-----5:R-:W-:Y:S01]  /*28b0*/  IMAD.U32 R2, R19, 0x10000, RZ ;  /* 0x0001000013027824 */ /* 0x020fe200078e00ff */
[----:B------:R-:W-:Y:S01]  /*28c0*/  ISETP.GT.AND P1, PT, R3, 0x8, P1 ;  /* 0x000000080300780c */ /* 0x000fe20000f24270 */
[----:B------:R-:W-:Y:S02]  /*28d0*/  BSSY B1, `(.L_x_47) ;  /* 0x0000007000017945 */ /* 0x000fe40003800000 */
[----:B------:R-:W-:-:S04]  /*28e0*/  FMUL R2, R2, R155 ;  /* 0x0000009b02027220 */ /* 0x000fc80000400000 */
[----:B------:R-:W-:-:S05]  /*28f0*/  FFMA R2, R29, R154, R2 ;  /* 0x0000009a1d027223 */ /* 0x000fca0000000002 */
[----:B------:R-:W-:-:S05]  /*2900*/  F2FP.BF16.F32.PACK_AB R2, RZ, R2 ;  /* 0x00000002ff02723e */ /* 0x000fca00000010ff */
[----:B------:R0:W-:Y:S01]  /*2910*/  @P3 STG.E.U16 desc[UR36][R4.64+0x12], R2 ;  /* 0x0000120204003986 */ /* 0x0001e2000c101524 */
[----:B------:R-:W-:Y:S05]  /*2920*/  @!P1 BRA `(.L_x_48) ;  /* 0x0000000000049947 */ /* 0x000fea0003800000 */
[----:B------:R0:W5:Y:S02]  /*2930*/  LDG.E.LTC128B.U16 R19, desc[UR36][R8.64+0x10] ;  /* 0x0000102408137981 */ /* 0x000164000c1e1520 */
.L_x_48:
[----:B------:R-:W-:Y:S05]  /*2940*/  BSYNC B1 ;  /* 0x0000000000017941 */ /* 0x000fea0003800000 */
.L_x_47:
[----:B0----5:R-:W-:Y:S01]  /*2950*/  IMAD.U32 R2, R19, 0x10000, RZ ;  /* 0x0001000013027824 */ /* 0x021fe200078e00ff */
        /* <DEDUP_REMOVED lines=8> */
.L_x_50:
[----:B------:R-:W-:Y:S05]  /*29e0*/  BSYNC B1 ;  /* 0x0000000000017941 */ /* 0x000fea0003800000 */
.L_x_49:
        /* <DEDUP_REMOVED lines=10> */
.L_x_52:
[----:B------:R-:W-:Y:S05]  /*2a90*/  BSYNC B1 ;  /* 0x0000000000017941 */ /* 0x000fea0003800000 */
.L_x_51:
[----:B0----5:R-:W-:Y:S01]  /*2aa0*/  IMAD.U32 R2, R19, 0x10000, RZ ;  /* 0x0001000013027824 */ /* 0x021fe200078e00ff */
        /* <DEDUP_REMOVED lines=9> */
.L_x_54:
[----:B------:R-:W-:Y:S05]  /*2b40*/  BSYNC B1 ;  /* 0x0000000000017941 */ /* 0x000fea0003800000 */
.L_x_53:
        /* <DEDUP_REMOVED lines=9> */
.L_x_56:
[----:B------:R-:W-:Y:S05]  /*2be0*/  BSYNC B1 ;  /* 0x0000000000017941 */ /* 0x000fea0003800000 */
.L_x_55:
        /* <DEDUP_REMOVED lines=9> */
.L_x_58:
[----:B------:R-:W-:Y:S05]  /*2c80*/  BSYNC B1 ;  /* 0x0000000000017941 */ /* 0x000fea0003800000 */
.L_x_57:
        /* <DEDUP_REMOVED lines=10> */
.L_x_60:
[----:B------:R-:W-:Y:S05]  /*2d30*/  BSYNC B1 ;  /* 0x0000000000017941 */ /* 0x000fea0003800000 */
.L_x_59:
        /* <DEDUP_REMOVED lines=10> */
.L_x_62:
[----:B------:R-:W-:Y:S05]  /*2de0*/  BSYNC B1 ;  /* 0x0000000000017941 */ /* 0x000fea0003800000 */
.L_x_61:
        /* <DEDUP_REMOVED lines=9> */
.L_x_64:
[----:B------:R-:W-:Y:S05]  /*2e80*/  BSYNC B1 ;  /* 0x0000000000017941 */ /* 0x000fea0003800000 */
.L_x_63:
        /* <DEDUP_REMOVED lines=9> */
.L_x_66:
[----:B------:R-:W-:Y:S05]  /*2f20*/  BSYNC B1 ;  /* 0x0000000000017941 */ /* 0x000fea0003800000 */
.L_x_65:
        /* <DEDUP_REMOVED lines=10> */
.L_x_68:
[----:B------:R-:W-:Y:S05]  /*2fd0*/  BSYNC B1 ;  /* 0x0000000000017941 */ /* 0x000fea0003800000 */
.L_x_67:
        /* <DEDUP_REMOVED lines=10> */
.L_x_70:
[----:B------:R-:W-:Y:S05]  /*3080*/  BSYNC B1 ;  /* 0x0000000000017941 */ /* 0x000fea0003800000 */
.L_x_69:
        /* <DEDUP_REMOVED lines=9> */
.L_x_72:
[----:B------:R-:W-:Y:S05]  /*3120*/  BSYNC B1 ;  /* 0x0000000000017941 */ /* 0x000fea0003800000 */
.L_x_71:
        /* <DEDUP_REMOVED lines=9> */
.L_x_74:
[----:B------:R-:W-:Y:S05]  /*31c0*/  BSYNC B1 ;  /* 0x0000000000017941 */ /* 0x000fea0003800000 */
.L_x_73:
        /* <DEDUP_REMOVED lines=10> */
.L_x_76:
[----:B------:R-:W-:Y:S05]  /*3270*/  BSYNC B1 ;  /* 0x0000000000017941 */ /* 0x000fea0003800000 */
.L_x_75:
        /* <DEDUP_REMOVED lines=10> */
.L_x_78:
[----:B------:R-:W-:Y:S05]  /*3320*/  BSYNC B1 ;  /* 0x0000000000017941 */ /* 0x000fea0003800000 */
.L_x_77:
        /* <DEDUP_REMOVED lines=9> */
.L_x_80:
[----:B------:R-:W-:Y:S05]  /*33c0*/  BSYNC B1 ;  /* 0x0000000000017941 */ /* 0x000fea0003800000 */
.L_x_79:
        /* <DEDUP_REMOVED lines=9> */
.L_x_82:
[----:B------:R-:W-:Y:S05]  /*3460*/  BSYNC B1 ;  /* 0x0000000000017941 */ /* 0x000fea0003800000 */
.L_x_81:
        /* <DEDUP_REMOVED lines=10> */
.L_x_84:
[----:B------:R-:W-:Y:S05]  /*3510*/  BSYNC B1 ;  /* 0x0000000000017941 */ /* 0x000fea0003800000 */
.L_x_83:
        /* <DEDUP_REMOVED lines=10> */
.L_x_86:
[----:B------:R-:W-:Y:S05]  /*35c0*/  BSYNC B1 ;  /* 0x0000000000017941 */ /* 0x000fea0003800000 */
.L_x_85:
        /* <DEDUP_REMOVED lines=9> */
.L_x_88:
[----:B------:R-:W-:Y:S05]  /*3660*/  BSYNC B1 ;  /* 0x0000000000017941 */ /* 0x000fea0003800000 */
.L_x_87:
        /* <DEDUP_REMOVED lines=9> */
.L_x_90:
[----:B------:R-:W-:Y:S05]  /*3700*/  BSYNC B1 ;  /* 0x0000000000017941 */ /* 0x000fea0003800000 */
.L_x_89:
        /* <DEDUP_REMOVED lines=10> */
.L_x_92:
[----:B------:R-:W-:Y:S05]  /*37b0*/  BSYNC B1 ;  /* 0x0000000000017941 */ /* 0x000fea0003800000 */
.L_x_91:
        /* <DEDUP_REMOVED lines=10> */
.L_x_94:
[----:B------:R-:W-:Y:S05]  /*3860*/  BSYNC B1 ;  /* 0x0000000000017941 */ /* 0x000fea0003800000 */
.L_x_93:
        /* <DEDUP_REMOVED lines=9> */
.L_x_96:
[----:B------:R-:W-:Y:S05]  /*3900*/  BSYNC B1 ;  /* 0x0000000000017941 */ /* 0x000fea0003800000 */
.L_x_95:
        /* <DEDUP_REMOVED lines=9> */
.L_x_98:
[----:B------:R-:W-:Y:S05]  /*39a0*/  BSYNC B1 ;  /* 0x0000000000017941 */ /* 0x000fea0003800000 */
.L_x_97:
        /* <DEDUP_REMOVED lines=10> */
.L_x_100:
[----:B------:R-:W-:Y:S05]  /*3a50*/  BSYNC B1 ;  /* 0x0000000000017941 */ /* 0x000fea0003800000 */
.L_x_99:
        /* <DEDUP_REMOVED lines=10> */
.L_x_102:
[----:B------:R-:W-:Y:S05]  /*3b00*/  BSYNC B1 ;  /* 0x0000000000017941 */ /* 0x000fea0003800000 */
.L_x_101:
        /* <DEDUP_REMOVED lines=9> */
.L_x_104:
[----:B------:R-:W-:Y:S05]  /*3ba0*/  BSYNC B1 ;  /* 0x0000000000017941 */ /* 0x000fea0003800000 */
.L_x_103:
        /* <DEDUP_REMOVED lines=9> */
.L_x_106:
[----:B------:R-:W-:Y:S05]  /*3c40*/  BSYNC B1 ;  /* 0x0000000000017941 */ /* 0x000fea0003800000 */
.L_x_105:
        /* <DEDUP_REMOVED lines=10> */
.L_x_108:
[----:B------:R-:W-:Y:S05]  /*3cf0*/  BSYNC B1 ;  /* 0x0000000000017941 */ /* 0x000fea0003800000 */
.L_x_107:
        /* <DEDUP_REMOVED lines=10> */
.L_x_110:
[----:B------:R-:W-:Y:S05]  /*3da0*/  BSYNC B1 ;  /* 0x0000000000017941 */ /* 0x000fea0003800000 */
.L_x_109:
        /* <DEDUP_REMOVED lines=9> */
.L_x_112:
[----:B------:R-:W-:Y:S05]  /*3e40*/  BSYNC B1 ;  /* 0x0000000000017941 */ /* 0x000fea0003800000 */
.L_x_111:
        /* <DEDUP_REMOVED lines=9> */
.L_x_114:
[----:B------:R-:W-:Y:S05]  /*3ee0*/  BSYNC B1 ;  /* 0x0000000000017941 */ /* 0x000fea0003800000 */
.L_x_113:
        /* <DEDUP_REMOVED lines=10> */
.L_x_116:
[----:B------:R-:W-:Y:S05]  /*3f90*/  BSYNC B1 ;  /* 0x0000000000017941 */ /* 0x000fea0003800000 */
.L_x_115:
        /* <DEDUP_REMOVED lines=10> */
.L_x_118:
[----:B------:R-:W-:Y:S05]  /*4040*/  BSYNC B1 ;  /* 0x0000000000017941 */ /* 0x000fea0003800000 */
.L_x_117:
        /* <DEDUP_REMOVED lines=9> */
.L_x_120:
[----:B------:R-:W-:Y:S05]  /*40e0*/  BSYNC B1 ;  /* 0x0000000000017941 */ /* 0x000fea0003800000 */
.L_x_119:
        /* <DEDUP_REMOVED lines=9> */
.L_x_122:
[----:B------:R-:W-:Y:S05]  /*4180*/  BSYNC B1 ;  /* 0x0000000000017941 */ /* 0x000fea0003800000 */
.L_x_121:
        /* <DEDUP_REMOVED lines=10> */
.L_x_124:
[----:B------:R-:W-:Y:S05]  /*4230*/  BSYNC B1 ;  /* 0x0000000000017941 */ /* 0x000fea0003800000 */
.L_x_123:
        /* <DEDUP_REMOVED lines=10> */
.L_x_126:
[----:B------:R-:W-:Y:S05]  /*42e0*/  BSYNC B1 ;  /* 0x0000000000017941 */ /* 0x000fea0003800000 */
.L_x_125:
        /* <DEDUP_REMOVED lines=9> */
.L_x_128:
[----:B------:R-:W-:Y:S05]  /*4380*/  BSYNC B1 ;  /* 0x0000000000017941 */ /* 0x000fea0003800000 */
.L_x_127:
        /* <DEDUP_REMOVED lines=9> */
.L_x_130:
[----:B------:R-:W-:Y:S05]  /*4420*/  BSYNC B1 ;  /* 0x0000000000017941 */ /* 0x000fea0003800000 */
.L_x_129:
        /* <DEDUP_REMOVED lines=10> */
.L_x_132:
[----:B------:R-:W-:Y:S05]  /*44d0*/  BSYNC B1 ;  /* 0x0000000000017941 */ /* 0x000fea0003800000 */
.L_x_131:
        /* <DEDUP_REMOVED lines=10> */
.L_x_134:
[----:B------:R-:W-:Y:S05]  /*4580*/  BSYNC B1 ;  /* 0x0000000000017941 */ /* 0x000fea0003800000 */
.L_x_133:
        /* <DEDUP_REMOVED lines=9> */
.L_x_136:
[----:B------:R-:W-:Y:S05]  /*4620*/  BSYNC B1 ;  /* 0x0000000000017941 */ /* 0x000fea0003800000 */
.L_x_135:
        /* <DEDUP_REMOVED lines=9> */
.L_x_138:
[----:B------:R-:W-:Y:S05]  /*46c0*/  BSYNC B1 ;  /* 0x0000000000017941 */ /* 0x000fea0003800000 */
.L_x_137:
        /* <DEDUP_REMOVED lines=10> */
.L_x_140:
[----:B------:R-:W-:Y:S05]  /*4770*/  BSYNC B1 ;  /* 0x0000000000017941 */ /* 0x000fea0003800000 */
.L_x_139:
        /* <DEDUP_REMOVED lines=10> */
.L_x_142:
[----:B------:R-:W-:Y:S05]  /*4820*/  BSYNC B1 ;  /* 0x0000000000017941 */ /* 0x000fea0003800000 */
.L_x_141:
        /* <DEDUP_REMOVED lines=9> */
.L_x_144:
[----:B------:R-:W-:Y:S05]  /*48c0*/  BSYNC B1 ;  /* 0x0000000000017941 */ /* 0x000fea0003800000 */
.L_x_143:
        /* <DEDUP_REMOVED lines=9> */
.L_x_146:
[----:B------:R-:W-:Y:S05]  /*4960*/  BSYNC B1 ;  /* 0x0000000000017941 */ /* 0x000fea0003800000 */
.L_x_145:
        /* <DEDUP_REMOVED lines=10> */
.L_x_148:
[----:B------:R-:W-:Y:S05]  /*4a10*/  BSYNC B1 ;  /* 0x0000000000017941 */ /* 0x000fea0003800000 */
.L_x_147:
        /* <DEDUP_REMOVED lines=10> */
.L_x_150:
[----:B------:R-:W-:Y:S05]  /*4ac0*/  BSYNC B1 ;  /* 0x0000000000017941 */ /* 0x000fea0003800000 */
.L_x_149:
        /* <DEDUP_REMOVED lines=9> */
.L_x_152:
[----:B------:R-:W-:Y:S05]  /*4b60*/  BSYNC B1 ;  /* 0x0000000000017941 */ /* 0x000fea0003800000 */
.L_x_151:
        /* <DEDUP_REMOVED lines=9> */
.L_x_154:
[----:B------:R-:W-:Y:S05]  /*4c00*/  BSYNC B1 ;  /* 0x0000000000017941 */ /* 0x000fea0003800000 */
.L_x_153:
        /* <DEDUP_REMOVED lines=10> */
.L_x_156:
[----:B------:R-:W-:Y:S05]  /*4cb0*/  BSYNC B1 ;  /* 0x0000000000017941 */ /* 0x000fea0003800000 */
.L_x_155:
        /* <DEDUP_REMOVED lines=10> */
.L_x_158:
[----:B------:R-:W-:Y:S05]  /*4d60*/  BSYNC B1 ;  /* 0x0000000000017941 */ /* 0x000fea0003800000 */
.L_x_157:
        /* <DEDUP_REMOVED lines=9> */
.L_x_160:
[----:B------:R-:W-:Y:S05]  /*4e00*/  BSYNC B1 ;  /* 0x0000000000017941 */ /* 0x000fea0003800000 */
.L_x_159:
        /* <DEDUP_REMOVED lines=9> */
.L_x_162:
[----:B------:R-:W-:Y:S05]  /*4ea0*/  BSYNC B1 ;  /* 0x0000000000017941 */ /* 0x000fea0003800000 */
.L_x_161:
        /* <DEDUP_REMOVED lines=10> */
.L_x_164:
[----:B------:R-:W-:Y:S05]  /*4f50*/  BSYNC B1 ;  /* 0x0000000000017941 */ /* 0x000fea0003800000 */
.L_x_163:
        /* <DEDUP_REMOVED lines=10> */
.L_x_166:
[----:B------:R-:W-:Y:S05]  /*5000*/  BSYNC B1 ;  /* 0x0000000000017941 */ /* 0x000fea0003800000 */
.L_x_165:
        /* <DEDUP_REMOVED lines=9> */
.L_x_168:
[----:B------:R-:W-:Y:S05]  /*50a0*/  BSYNC B1 ;  /* 0x0000000000017941 */ /* 0x000fea0003800000 */
.L_x_167:
        /* <DEDUP_REMOVED lines=9> */
.L_x_170:
[----:B------:R-:W-:Y:S05]  /*5140*/  BSYNC B1 ;  /* 0x0000000000017941 */ /* 0x000fea0003800000 */
.L_x_169:
        /* <DEDUP_REMOVED lines=10> */
.L_x_172:
[----:B------:R-:W-:Y:S05]  /*51f0*/  BSYNC B1 ;  /* 0x0000000000017941 */ /* 0x000fea0003800000 */
.L_x_171:
        /* <DEDUP_REMOVED lines=10> */
.L_x_174:
[----:B------:R-:W-:Y:S05]  /*52a0*/  BSYNC B1 ;  /* 0x0000000000017941 */ /* 0x000fea0003800000 */
.L_x_173:
        /* <DEDUP_REMOVED lines=9> */
.L_x_176:
[----:B------:R-:W-:Y:S05]  /*5340*/  BSYNC B1 ;  /* 0x0000000000017941 */ /* 0x000fea0003800000 */
.L_x_175:
        /* <DEDUP_REMOVED lines=9> */
.L_x_178:
[----:B------:R-:W-:Y:S05]  /*53e0*/  BSYNC B1 ;  /* 0x0000000000017941 */ /* 0x000fea0003800000 */
.L_x_177:
        /* <DEDUP_REMOVED lines=10> */
.L_x_180:
[----:B------:R-:W-:Y:S05]  /*5490*/  BSYNC B1 ;  /* 0x0000000000017941 */ /* 0x000fea0003800000 */
.L_x_179:
        /* <DEDUP_REMOVED lines=10> */
.L_x_182:
[----:B------:R-:W-:Y:S05]  /*5540*/  BSYNC B1 ;  /* 0x0000000000017941 */ /* 0x000fea0003800000 */
.L_x_181:
        /* <DEDUP_REMOVED lines=9> */
.L_x_184:
[----:B------:R-:W-:Y:S05]  /*55e0*/  BSYNC B1 ;  /* 0x0000000000017941 */ /* 0x000fea0003800000 */
.L_x_183:
        /* <DEDUP_REMOVED lines=9> */
.L_x_186:
[----:B------:R-:W-:Y:S05]  /*5680*/  BSYNC B1 ;  /* 0x0000000000017941 */ /* 0x000fea0003800000 */
.L_x_185:
        /* <DEDUP_REMOVED lines=10> */
.L_x_188:
[----:B------:R-:W-:Y:S05]  /*5730*/  BSYNC B1 ;  /* 0x0000000000017941 */ /* 0x000fea0003800000 */
.L_x_187:
        /* <DEDUP_REMOVED lines=10> */
.L_x_190:
[----:B------:R-:W-:Y:S05]  /*57e0*/  BSYNC B1 ;  /* 0x0000000000017941 */ /* 0x000fea0003800000 */
.L_x_189:
        /* <DEDUP_REMOVED lines=9> */
.L_x_192:
[----:B------:R-:W-:Y:S05]  /*5880*/  BSYNC B1 ;  /* 0x0000000000017941 */ /* 0x000fea0003800000 */
.L_x_191:
        /* <DEDUP_REMOVED lines=9> */
.L_x_194:
[----:B------:R-:W-:Y:S05]  /*5920*/  BSYNC B1 ;  /* 0x0000000000017941 */ /* 0x000fea0003800000 */
.L_x_193:
        /* <DEDUP_REMOVED lines=10> */
.L_x_196:
[----:B------:R-:W-:Y:S05]  /*59d0*/  BSYNC B1 ;  /* 0x0000000000017941 */ /* 0x000fea0003800000 */
.L_x_195:
        /* <DEDUP_REMOVED lines=10> */
.L_x_198:
[----:B------:R-:W-:Y:S05]  /*5a80*/  BSYNC B1 ;  /* 0x0000000000017941 */ /* 0x000fea0003800000 */
.L_x_197:
        /* <DEDUP_REMOVED lines=9> */
.L_x_200:
[----:B------:R-:W-:Y:S05]  /*5b20*/  BSYNC B1 ;  /* 0x0000000000017941 */ /* 0x000fea0003800000 */
.L_x_199:
        /* <DEDUP_REMOVED lines=9> */
.L_x_202:
[----:B------:R-:W-:Y:S05]  /*5bc0*/  BSYNC B1 ;  /* 0x0000000000017941 */ /* 0x000fea0003800000 */
.L_x_201:
        /* <DEDUP_REMOVED lines=10> */
.L_x_204:
[----:B------:R-:W-:Y:S05]  /*5c70*/  BSYNC B1 ;  /* 0x0000000000017941 */ /* 0x000fea0003800000 */
.L_x_203:
        /* <DEDUP_REMOVED lines=10> */
.L_x_206:
[----:B------:R-:W-:Y:S05]  /*5d20*/  BSYNC B1 ;  /* 0x0000000000017941 */ /* 0x000fea0003800000 */
.L_x_205:
        /* <DEDUP_REMOVED lines=9> */
.L_x_208:
[----:B------:R-:W-:Y:S05]  /*5dc0*/  BSYNC B1 ;  /* 0x0000000000017941 */ /* 0x000fea0003800000 */
.L_x_207:
        /* <DEDUP_REMOVED lines=9> */
.L_x_210:
[----:B------:R-:W-:Y:S05]  /*5e60*/  BSYNC B1 ;  /* 0x0000000000017941 */ /* 0x000fea0003800000 */
.L_x_209:
        /* <DEDUP_REMOVED lines=10> */
.L_x_212:
[----:B------:R-:W-:Y:S05]  /*5f10*/  BSYNC B1 ;  /* 0x0000000000017941 */ /* 0x000fea0003800000 */
.L_x_211:
        /* <DEDUP_REMOVED lines=10> */
.L_x_214:
[----:B------:R-:W-:Y:S05]  /*5fc0*/  BSYNC B1 ;  /* 0x0000000000017941 */ /* 0x000fea0003800000 */
.L_x_213:
        /* <DEDUP_REMOVED lines=9> */
.L_x_216:
[----:B------:R-:W-:Y:S05]  /*6060*/  BSYNC B1 ;  /* 0x0000000000017941 */ /* 0x000fea0003800000 */
.L_x_215:
        /* <DEDUP_REMOVED lines=9> */
.L_x_218:
[----:B------:R-:W-:Y:S05]  /*6100*/  BSYNC B1 ;  /* 0x0000000000017941 */ /* 0x000fea0003800000 */
.L_x_217:
        /* <DEDUP_REMOVED lines=10> */
.L_x_220:
[----:B------:R-:W-:Y:S05]  /*61b0*/  BSYNC B1 ;  /* 0x0000000000017941 */ /* 0x000fea0003800000 */
.L_x_219:
        /* <DEDUP_REMOVED lines=10> */
.L_x_222:
[----:B------:R-:W-:Y:S05]  /*6260*/  BSYNC B1 ;  /* 0x0000000000017941 */ /* 0x000fea0003800000 */
.L_x_221:
        /* <DEDUP_REMOVED lines=9> */
.L_x_224:
[----:B------:R-:W-:Y:S05]  /*6300*/  BSYNC B1 ;  /* 0x0000000000017941 */ /* 0x000fea0003800000 */
.L_x_223:
        /* <DEDUP_REMOVED lines=9> */
.L_x_226:
[----:B------:R-:W-:Y:S05]  /*63a0*/  BSYNC B1 ;  /* 0x0000000000017941 */ /* 0x000fea0003800000 */
.L_x_225:
        /* <DEDUP_REMOVED lines=10> */
.L_x_228:
[----:B------:R-:W-:Y:S05]  /*6450*/  BSYNC B1 ;  /* 0x0000000000017941 */ /* 0x000fea0003800000 */
.L_x_227:
        /* <DEDUP_REMOVED lines=10> */
.L_x_230:
[----:B------:R-:W-:Y:S05]  /*6500*/  BSYNC B1 ;  /* 0x0000000000017941 */ /* 0x000fea0003800000 */
.L_x_229:
        /* <DEDUP_REMOVED lines=9> */
.L_x_232:
[----:B------:R-:W-:Y:S05]  /*65a0*/  BSYNC B1 ;  /* 0x0000000000017941 */ /* 0x000fea0003800000 */
.L_x_231:
        /* <DEDUP_REMOVED lines=9> */
.L_x_234:
[----:B------:R-:W-:Y:S05]  /*6640*/  BSYNC B1 ;  /* 0x0000000000017941 */ /* 0x000fea0003800000 */
.L_x_233:
        /* <DEDUP_REMOVED lines=10> */
.L_x_236:
[----:B------:R-:W-:Y:S05]  /*66f0*/  BSYNC B1 ;  /* 0x0000000000017941 */ /* 0x000fea0003800000 */
.L_x_235:
        /* <DEDUP_REMOVED lines=10> */
.L_x_238:
[----:B------:R-:W-:Y:S05]  /*67a0*/  BSYNC B1 ;  /* 0x0000000000017941 */ /* 0x000fea0003800000 */
.L_x_237:
        /* <DEDUP_REMOVED lines=9> */
.L_x_240:
[----:B------:R-:W-:Y:S05]  /*6840*/  BSYNC B1 ;  /* 0x0000000000017941 */ /* 0x000fea0003800000 */
.L_x_239:
        /* <DEDUP_REMOVED lines=9> */
.L_x_242:
[----:B------:R-:W-:Y:S05]  /*68e0*/  BSYNC B1 ;  /* 0x0000000000017941 */ /* 0x000fea0003800000 */
.L_x_241:
        /* <DEDUP_REMOVED lines=10> */
.L_x_244:
[----:B------:R-:W-:Y:S05]  /*6990*/  BSYNC B1 ;  /* 0x0000000000017941 */ /* 0x000fea0003800000 */
.L_x_243:
        /* <DEDUP_REMOVED lines=10> */
.L_x_246:
[----:B------:R-:W-:Y:S05]  /*6a40*/  BSYNC B1 ;  /* 0x0000000000017941 */ /* 0x000fea0003800000 */
.L_x_245:
        /* <DEDUP_REMOVED lines=9> */
.L_x_248:
[----:B------:R-:W-:Y:S05]  /*6ae0*/  BSYNC B1 ;  /* 0x0000000000017941 */ /* 0x000fea0003800000 */
.L_x_247:
        /* <DEDUP_REMOVED lines=9> */
.L_x_250:
[----:B------:R-:W-:Y:S05]  /*6b80*/  BSYNC B1 ;  /* 0x0000000000017941 */ /* 0x000fea0003800000 */
.L_x_249:
        /* <DEDUP_REMOVED lines=10> */
.L_x_252:
[----:B------:R-:W-:Y:S05]  /*6c30*/  BSYNC B1 ;  /* 0x0000000000017941 */ /* 0x000fea0003800000 */
.L_x_251:
        /* <DEDUP_REMOVED lines=10> */
.L_x_254:
[----:B------:R-:W-:Y:S05]  /*6ce0*/  BSYNC B1 ;  /* 0x0000000000017941 */ /* 0x000fea0003800000 */
.L_x_253:
        /* <DEDUP_REMOVED lines=9> */
.L_x_256:
[----:B------:R-:W-:Y:S05]  /*6d80*/  BSYNC B1 ;  /* 0x0000000000017941 */ /* 0x000fea0003800000 */
.L_x_255:
        /* <DEDUP_REMOVED lines=9> */
.L_x_258:
[----:B------:R-:W-:Y:S05]  /*6e20*/  BSYNC B1 ;  /* 0x0000000000017941 */ /* 0x000fea0003800000 */
.L_x_257:
        /* <DEDUP_REMOVED lines=10> */
.L_x_260:
[----:B------:R-:W-:Y:S05]  /*6ed0*/  BSYNC B1 ;  /* 0x0000000000017941 */ /* 0x000fea0003800000 */
.L_x_259:
        /* <DEDUP_REMOVED lines=10> */
.L_x_262:
[----:B------:R-:W-:Y:S05]  /*6f80*/  BSYNC B1 ;  /* 0x0000000000017941 */ /* 0x000fea0003800000 */
.L_x_261:
        /* <DEDUP_REMOVED lines=9> */
.L_x_264:
[----:B------:R-:W-:Y:S05]  /*7020*/  BSYNC B1 ;  /* 0x0000000000017941 */ /* 0x000fea0003800000 */
.L_x_263:
        /* <DEDUP_REMOVED lines=9> */
.L_x_266:
[----:B------:R-:W-:Y:S05]  /*70c0*/  BSYNC B1 ;  /* 0x0000000000017941 */ /* 0x000fea0003800000 */
.L_x_265:
        /* <DEDUP_REMOVED lines=10> */
.L_x_268:
[----:B------:R-:W-:Y:S05]  /*7170*/  BSYNC B1 ;  /* 0x0000000000017941 */ /* 0x000fea0003800000 */
.L_x_267:
        /* <DEDUP_REMOVED lines=10> */
.L_x_270:
[----:B------:R-:W-:Y:S05]  /*7220*/  BSYNC B1 ;  /* 0x0000000000017941 */ /* 0x000fea0003800000 */
.L_x_269:
        /* <DEDUP_REMOVED lines=9> */
.L_x_272:
[----:B------:R-:W-:Y:S05]  /*72c0*/  BSYNC B1 ;  /* 0x0000000000017941 */ /* 0x000fea0003800000 */
.L_x_271:
        /* <DEDUP_REMOVED lines=9> */
.L_x_274:
[----:B------:R-:W-:Y:S05]  /*7360*/  BSYNC B1 ;  /* 0x0000000000017941 */ /* 0x000fea0003800000 */
.L_x_273:
        /* <DEDUP_REMOVED lines=10> */
.L_x_276:
[----:B------:R-:W-:Y:S05]  /*7410*/  BSYNC B1 ;  /* 0x0000000000017941 */ /* 0x000fea0003800000 */
.L_x_275:
        /* <DEDUP_REMOVED lines=10> */
.L_x_278:
[----:B------:R-:W-:Y:S05]  /*74c0*/  BSYNC B1 ;  /* 0x0000000000017941 */ /* 0x000fea0003800000 */
.L_x_277:
        /* <DEDUP_REMOVED lines=9> */
.L_x_280:
[----:B------:R-:W-:Y:S05]  /*7560*/  BSYNC B1 ;  /* 0x0000000000017941 */ /* 0x000fea0003800000 */
.L_x_279:
        /* <DEDUP_REMOVED lines=9> */
.L_x_282:
[----:B------:R-:W-:Y:S05]  /*7600*/  BSYNC B1 ;  /* 0x0000000000017941 */ /* 0x000fea0003800000 */
.L_x_281:
        /* <DEDUP_REMOVED lines=10> */
.L_x_284:
[----:B------:R-:W-:Y:S05]  /*76b0*/  BSYNC B1 ;  /* 0x0000000000017941 */ /* 0x000fea0003800000 */
.L_x_283:
        /* <DEDUP_REMOVED lines=10> */
.L_x_286:
[----:B------:R-:W-:Y:S05]  /*7760*/  BSYNC B1 ;  /* 0x0000000000017941 */ /* 0x000fea0003800000 */
.L_x_285:
        /* <DEDUP_REMOVED lines=9> */
.L_x_288:
[----:B------:R-:W-:Y:S05]  /*7800*/  BSYNC B1 ;  /* 0x0000000000017941 */ /* 0x000fea0003800000 */
.L_x_287:
[----:B0----5:R-:W-:Y:S01]  /*7810*/  IMAD.U32 R0, R19, 0x10000, RZ ;  /* 0x0001000013007824 */ /* 0x021fe200078e00ff */
[----:B------:R-:W-:Y:S01]  /*7820*/  ISETP.GT.AND P0, PT, R3, 0x8, P0 ;  /* 0x000000080300780c */ /* 0x000fe20000704270 */
[----:B------:R-:W-:Y:S01]  /*7830*/  @P1 IMAD.MOV.U32 R4, RZ, RZ, R10 ;  /* 0x000000ffff041224 */ /* 0x000fe200078e000a */
[----:B------:R-:W-:Y:S01]  /*7840*/  BSSY B1, `(.L_x_289) ;  /* 0x0000009000017945 */ /* 0x000fe20003800000 */
[----:B------:R-:W-:-:S04]  /*7850*/  FMUL R5, R0, R155 ;  /* 0x0000009b00057220 */ /* 0x000fc80000400000 */
[----:B------:R-:W-:-:S05]  /*7860*/  FFMA R5, R150, R154, R5 ;  /* 0x0000009a96057223 */ /* 0x000fca0000000005 */
[----:B------:R-:W-:-:S04]  /*7870*/  F2FP.BF16.F32.PACK_AB R5, RZ, R5 ;  /* 0x00000005ff05723e */ /* 0x000fc800000010ff */
[----:B------:R-:W-:Y:S01]  /*7880*/  PRMT R2, R5, 0x7610, R2 ;  /* 0x0000761005027816 */ /* 0x000fe20000000002 */
[----:B------:R-:W-:-:S05]  /*7890*/  @P1 IMAD.MOV.U32 R5, RZ, RZ, R11 ;  /* 0x000000ffff051224 */ /* 0x000fca00078e000b */
[----:B------:R0:W-:Y:S01]  /*78a0*/  @P1 STG.E.U16 desc[UR36][R4.64+0x1f0], R2 ;  /* 0x0001f00204001986 */ /* 0x0001e2000c101524 */
[----:B------:R-:W-:Y:S05]  /*78b0*/  @!P0 BRA `(.L_x_290) ;  /* 0x0000000000048947 */ /* 0x000fea0003800000 */
[----:B------:R0:W5:Y:S02]  /*78c0*/  LDG.E.LTC128B.U16 R19, desc[UR36][R8.64+0x1f2] ;  /* 0x0001f22408137981 */ /* 0x000164000c1e1520 */
.L_x_290:
[----:B------:R-:W-:Y:S05]  /*78d0*/  BSYNC B1 ;  /* 0x0000000000017941 */ /* 0x000fea0003800000 */
.L_x_289:
[----:B------:R-:W-:Y:S05]  /*78e0*/  @!P0 BRA `(.L_x_291) ;  /* 0x0000002400488947 */ /* 0x000fea0003800000 */
[----:B-----5:R-:W-:-:S04]  /*78f0*/  IMAD.U32 R0, R19, 0x10000, RZ ;  /* 0x0001000013007824 */ /* 0x020fc800078e00ff */
[----:B------:R-:W-:-:S04]  /*7900*/  FMUL R0, R0, R155 ;  /* 0x0000009b00007220 */ /* 0x000fc80000400000 */
[----:B------:R-:W-:-:S05]  /*7910*/  FFMA R0, R151, R154, R0 ;  /* 0x0000009a97007223 */ /* 0x000fca0000000000 */
[----:B------:R-:W-:-:S05]  /*7920*/  F2FP.BF16.F32.PACK_AB R0, RZ, R0 ;  /* 0x00000000ff00723e */ /* 0x000fca00000010ff */
[----:B------:R0:W-:Y:S01]  /*7930*/  STG.E.U16 desc[UR36][R10.64+0x1f2], R0 ;  /* 0x0001f2000a007986 */ /* 0x0001e2000c101524 */
[----:B------:R-:W-:Y:S05]  /*7940*/  BRA `(.L_x_291) ;  /* 0x0000002400307947 */ /* 0x000fea0003800000 */
.L_x_38:
[----:B------:R-:W-:Y:S01]  /*7950*/  ISETP.GT.AND P0, PT, R0, 0x1, PT ;  /* 0x000000010000780c */ /* 0x000fe20003f04270 */
[----:B------:R-:W-:Y:S01]  /*7960*/  ULDC.64 UR4, c[0x0][0x5c0] ;  /* 0x0001700000047ab9 */ /* 0x000fe20000000a00 */
[-C--:B------:R-:W-:Y:S01]  /*7970*/  FMUL R24, R24, R154.reuse ;  /* 0x0000009a18187220 */ /* 0x080fe20000400000 */
[-C--:B------:R-:W-:Y:S01]  /*7980*/  FMUL R25, R25, R154.reuse ;  /* 0x0000009a19197220 */ /* 0x080fe20000400000 */
[----:B------:R-:W-:Y:S01]  /*7990*/  ISETP.GT.AND P3, PT, R3, RZ, P0 ;  /* 0x000000ff0300720c */ /* 0x000fe20000764270 */
[-C--:B------:R-:W-:Y:S01]  /*79a0*/  FMUL R26, R26, R154.reuse ;  /* 0x0000009a1a1a7220 */ /* 0x080fe20000400000 */
[----:B------:R-:W-:Y:S01]  /*79b0*/  LEA R4, P4, R6, UR4, 0x1 ;  /* 0x0000000406047c11 */ /* 0x000fe2000f8808ff */
[----:B------:R-:W-:Y:S01]  /*79c0*/  FMUL R27, R27, R154 ;  /* 0x0000009a1b1b7220 */ /* 0x000fe20000400000 */
[----:B------:R-:W-:Y:S01]  /*79d0*/  F2FP.BF16.F32.PACK_AB R24, RZ, R24 ;  /* 0x00000018ff18723e */ /* 0x000fe200000010ff */
[-C--:B------:R-:W-:Y:S01]  /*79e0*/  FMUL R28, R28, R154.reuse ;  /* 0x0000009a1c1c7220 */ /* 0x080fe20000400000 */
[----:B------:R-:W-:Y:S01]  /*79f0*/  LEA.HI.X R5, R6, UR5, R179, 0x1, P4 ;  /* 0x0000000506057c11 */ /* 0x000fe2000a0f0cb3 */
[-C--:B------:R-:W-:Y:S01]  /*7a00*/  FMUL R29, R29, R154.reuse ;  /* 0x0000009a1d1d7220 */ /* 0x080fe20000400000 */
[----:B------:R-:W-:Y:S01]  /*7a10*/  F2FP.BF16.F32.PACK_AB R25, RZ, R25 ;  /* 0x00000019ff19723e */ /* 0x000fe200000010ff */
[-C--:B------:R-:W-:Y:S01]  /*7a20*/  FMUL R30, R30, R154.reuse ;  /* 0x0000009a1e1e7220 */ /* 0x080fe20000400000 */
[----:B------:R-:W-:Y:S01]  /*7a30*/  SHF.L.U64.HI R11, R10, 0x4, R11 ;  /* 0x000000040a0b7819 */ /* 0x000fe2000001020b */
[----:B------:R-:W-:Y:S01]  /*7a40*/  @P1 STG.E.U16 desc[UR36][R4.64], R24 ;  /* 0x0000001804001986 */ /* 0x000fe2000c101524 */
[----:B------:R-:W-:Y:S01]  /*7a50*/  ISETP.GT.AND P1, PT, R0, 0x8, PT ;  /* 0x000000080000780c */ /* 0x000fe20003f24270 */
[----:B------:R-:W-:Y:S01]  /*7a60*/  FMUL R31, R31, R154 ;  /* 0x0000009a1f1f7220 */ /* 0x000fe20000400000 */
[C---:B------:R-:W-:Y:S01]  /*7a70*/  ISETP.GT.AND P4, PT, R3.reuse, 0x8, P0 ;  /* 0x000000080300780c */ /* 0x040fe20000784270 */
[----:B------:R-:W-:Y:S01]  /*7a80*/  @P3 STG.E.U16 desc[UR36][R4.64+0x2], R25 ;  /* 0x0000021904003986 */ /* 0x000fe2000c101524 */
[----:B------:R-:W-:Y:S01]  /*7a90*/  LEA R6, P3, R10, R4, 0x4 ;  /* 0x000000040a067211 */ /* 0x000fe200078620ff */
[-C--:B------:R-:W-:Y:S01]  /*7aa0*/  FMUL R32, R32, R154.reuse ;  /* 0x0000009a20207220 */ /* 0x080fe20000400000 */
[----:B------:R-:W-:Y:S01]  /*7ab0*/  ISETP.GT.AND P2, PT, R3, 0x8, P2 ;  /* 0x000000080300780c */ /* 0x000fe20001744270 */
[-C--:B------:R-:W-:Y:S01]  /*7ac0*/  FMUL R33, R33, R154.reuse ;  /* 0x0000009a21217220 */ /* 0x080fe20000400000 */
[----:B------:R-:W-:Y:S01]  /*7ad0*/  ISETP.GT.AND P0, PT, R0, 0x9, PT ;  /* 0x000000090000780c */ /* 0x000fe20003f04270 */
[----:B------:R-:W-:Y:S01]  /*7ae0*/  IMAD.X R7, R11, 0x1, R5, P3 ;  /* 0x000000010b077824 */ /* 0x000fe200018e0605 */
[C---:B------:R-:W-:Y:S01]  /*7af0*/  ISETP.GT.AND P5, PT, R3.reuse, RZ, P1 ;  /* 0x000000ff0300720c */ /* 0x040fe20000fa4270 */
[-C--:B------:R-:W-:Y:S01]  /*7b00*/  FMUL R34, R34, R154.reuse ;  /* 0x0000009a22227220 */ /* 0x080fe20000400000 */
[----:B------:R-:W-:Y:S01]  /*7b10*/  ISETP.GT.AND P3, PT, R3, RZ, P0 ;  /* 0x000000ff0300720c */ /* 0x000fe20000764270 */
[----:B------:R-:W-:Y:S01]  /*7b20*/  FMUL R35, R35, R154 ;  /* 0x0000009a23237220 */ /* 0x000fe20000400000 */
[----:B------:R-:W-:Y:S01]  /*7b30*/  F2FP.BF16.F32.PACK_AB R26, RZ, R26 ;  /* 0x0000001aff1a723e */ /* 0x000fe200000010ff */
[-C--:B------:R-:W-:Y:S01]  /*7b40*/  FMUL R36, R36, R154.reuse ;  /* 0x0000009a24247220 */ /* 0x080fe20000400000 */
[----:B------:R-:W-:Y:S01]  /*7b50*/  F2FP.BF16.F32.PACK_AB R27, RZ, R27 ;  /* 0x0000001bff1b723e */ /* 0x000fe200000010ff */
[----:B------:R-:W-:Y:S01]  /*7b60*/  FMUL R37, R37, R154 ;  /* 0x0000009a25257220 */ /* 0x000fe20000400000 */
[----:B------:R-:W-:Y:S01]  /*7b70*/  F2FP.BF16.F32.PACK_AB R28, RZ, R28 ;  /* 0x0000001cff1c723e */ /* 0x000fe200000010ff */
[----:B------:R-:W-:Y:S01]  /*7b80*/  @P2 STG.E.U16 desc[UR36][R6.64], R26 ;  /* 0x0000001a06002986 */ /* 0x000fe2000c101524 */
[----:B------:R-:W-:Y:S01]  /*7b90*/  F2FP.BF16.F32.PACK_AB R29, RZ, R29 ;  /* 0x0000001dff1d723e */ /* 0x000fe200000010ff */
[-C--:B------:R-:W-:Y:S01]  /*7ba0*/  FMUL R38, R38, R154.reuse ;  /* 0x0000009a26267220 */ /* 0x080fe20000400000 */
[----:B------:R-:W-:Y:S01]  /*7bb0*/  ISETP.GT.AND P2, PT, R3, 0x8, P1 ;  /* 0x000000080300780c */ /* 0x000fe20000f44270 */
[----:B------:R-:W-:Y:S01]  /*7bc0*/  @P4 STG.E.U16 desc[UR36][R6.64+0x2], R27 ;  /* 0x0000021b06004986 */ /* 0x000fe2000c101524 */
[----:B------:R-:W-:Y:S01]  /*7bd0*/  ISETP.GT.AND P1, PT, R0, 0x10, PT ;  /* 0x000000100000780c */ /* 0x000fe20003f24270 */
[----:B------:R-:W-:Y:S01]  /*7be0*/  FMUL R39, R39, R154 ;  /* 0x0000009a27277220 */ /* 0x000fe20000400000 */
[----:B------:R-:W-:Y:S01]  /*7bf0*/  F2FP.BF16.F32.PACK_AB R30, RZ, R30 ;  /* 0x0000001eff1e723e */ /* 0x000fe200000010ff */
[----:B------:R-:W-:Y:S01]  /*7c00*/  @P5 STG.E.U16 desc[UR36][R4.64+0x10], R28 ;  /* 0x0000101c04005986 */ /* 0x000fe2000c101524 */
[C---:B------:R-:W-:Y:S01]  /*7c10*/  ISETP.GT.AND P4, PT, R3.reuse, RZ, P1 ;  /* 0x000000ff0300720c */ /* 0x040fe20000f84270 */
[-C--:B------:R-:W-:Y:S01]  /*7c20*/  FMUL R40, R40, R154.reuse ;  /* 0x0000009a28287220 */ /* 0x080fe20000400000 */
[----:B------:R-:W-:Y:S01]  /*7c30*/  F2FP.BF16.F32.PACK_AB R31, RZ, R31 ;  /* 0x0000001fff1f723e */ /* 0x000fe200000010ff */
[----:B------:R-:W-:Y:S01]  /*7c40*/  @P3 STG.E.U16 desc[UR36][R4.64+0x12], R29 ;  /* 0x0000121d04003986 */ /* 0x000fe2000c101524 */
[----:B------:R-:W-:Y:S01]  /*7c50*/  ISETP.GT.AND P3, PT, R3, 0x8, P0 ;  /* 0x000000080300780c */ /* 0x000fe20000764270 */
[----:B------:R-:W-:Y:S01]  /*7c60*/  FMUL R41, R41, R154 ;  /* 0x0000009a29297220 */ /* 0x000fe20000400000 */
[----:B------:R-:W-:Y:S01]  /*7c70*/  ISETP.GT.AND P0, PT, R0, 0x11, PT ;  /* 0x000000110000780c */ /* 0x000fe20003f04270 */
[----:B------:R-:W-:Y:S01]  /*7c80*/  @P2 STG.E.U16 desc[UR36][R6.64+0x10], R30 ;  /* 0x0000101e06002986 */ /* 0x000fe2000c101524 */
[----:B------:R-:W-:Y:S01]  /*7c90*/  F2FP.BF16.F32.PACK_AB R32, RZ, R32 ;  /* 0x00000020ff20723e */ /* 0x000fe200000010ff */
[-C--:B------:R-:W-:Y:S01]  /*7ca0*/  FMUL R42, R42, R154.reuse ;  /* 0x0000009a2a2a7220 */ /* 0x080fe20000400000 */
[----:B------:R-:W-:Y:S01]  /*7cb0*/  ISETP.GT.AND P5, PT, R3, RZ, P0 ;  /* 0x000000ff0300720c */ /* 0x000fe200007a4270 */
[-C--:B------:R-:W-:Y:S01]  /*7cc0*/  FMUL R43, R43, R154.reuse ;  /* 0x0000009a2b2b7220 */ /* 0x080fe20000400000 */
[----:B------:R-:W-:Y:S01]  /*7cd0*/  ISETP.GT.AND P2, PT, R3, 0x8, P1 ;  /* 0x000000080300780c */ /* 0x000fe20000f44270 */
[-C--:B------:R-:W-:Y:S01]  /*7ce0*/  FMUL R44, R44, R154.reuse ;  /* 0x0000009a2c2c7220 */ /* 0x080fe20000400000 */
[----:B------:R-:W-:Y:S01]  /*7cf0*/  ISETP.GT.AND P1, PT, R0, 0x18, PT ;  /* 0x000000180000780c */ /* 0x000fe20003f24270 */
[-C--:B------:R-:W-:Y:S01]  /*7d00*/  FMUL R45, R45, R154.reuse ;  /* 0x0000009a2d2d7220 */ /* 0x080fe20000400000 */
[----:B------:R-:W-:Y:S01]  /*7d10*/  F2FP.BF16.F32.PACK_AB R33, RZ, R33 ;  /* 0x00000021ff21723e */ /* 0x000fe200000010ff */
[----:B------:R-:W-:Y:S01]  /*7d20*/  @P3 STG.E.U16 desc[UR36][R6.64+0x12], R31 ;  /* 0x0000121f06003986 */ /* 0x000fe2000c101524 */
[C---:B------:R-:W-:Y:S01]  /*7d30*/  ISETP.GT.AND P3, PT, R3.reuse, 0x8, P0 ;  /* 0x000000080300780c */ /* 0x040fe20000764270 */
[-C--:B------:R-:W-:Y:S01]  /*7d40*/  FMUL R46, R46, R154.reuse ;  /* 0x0000009a2e2e7220 */ /* 0x080fe20000400000 */
[----:B------:R-:W-:Y:S01]  /*7d50*/  ISETP.GT.AND P0, PT, R0, 0x19, PT ;  /* 0x000000190000780c */ /* 0x000fe20003f04270 */
[----:B------:R-:W-:Y:S01]  /*7d60*/  @P4 STG.E.U16 desc[UR36][R4.64+0x20], R32 ;  /* 0x0000202004004986 */ /* 0x000fe2000c101524 */
[----:B------:R-:W-:Y:S01]  /*7d70*/  ISETP.GT.AND P4, PT, R3, RZ, P1 ;  /* 0x000000ff0300720c */ /* 0x000fe20000f84270 */
[----:B------:R-:W-:Y:S01]  /*7d80*/  FMUL R47, R47, R154 ;  /* 0x0000009a2f2f7220 */ /* 0x000fe20000400000 */
[----:B------:R-:W-:Y:S01]  /*7d90*/  F2FP.BF16.F32.PACK_AB R34, RZ, R34 ;  /* 0x00000022ff22723e */ /* 0x000fe200000010ff */
[----:B------:R-:W-:Y:S01]  /*7da0*/  @P5 STG.E.U16 desc[UR36][R4.64+0x22], R33 ;  /* 0x0000222104005986 */ /* 0x000fe2000c101524 */
[----:B------:R-:W-:Y:S01]  /*7db0*/  ISETP.GT.AND P5, PT, R3, RZ, P0 ;  /* 0x000000ff0300720c */ /* 0x000fe200007a4270 */
[----:B------:R-:W-:Y:S01]  /*7dc0*/  FMUL R48, R48, R154 ;  /* 0x0000009a30307220 */ /* 0x000fe20000400000 */
[----:B------:R-:W-:Y:S01]  /*7dd0*/  F2FP.BF16.F32.PACK_AB R35, RZ, R35 ;  /* 0x00000023ff23723e */ /* 0x000fe200000010ff */
[----:B------:R-:W-:Y:S01]  /*7de0*/  @P2 STG.E.U16 desc[UR36][R6.64+0x20], R34 ;  /* 0x0000202206002986 */ /* 0x000fe2000c101524 */
[----:B------:R-:W-:Y:S01]  /*7df0*/  F2FP.BF16.F32.PACK_AB R36, RZ, R36 ;  /* 0x00000024ff24723e */ /* 0x000fe200000010ff */
[-C--:B------:R-:W-:Y:S01]  /*7e00*/  FMUL R49, R49, R154.reuse ;  /* 0x0000009a31317220 */ /* 0x080fe20000400000 */
[C---:B------:R-:W-:Y:S01]  /*7e10*/  ISETP.GT.AND P2, PT, R3.reuse, 0x8, P1 ;  /* 0x000000080300780c */ /* 0x040fe20000f44270 */
[----:B------:R-:W-:Y:S01]  /*7e20*/  @P3 STG.E.U16 desc[UR36][R6.64+0x22], R35 ;  /* 0x0000222306003986 */ /* 0x000fe2000c101524 */
[----:B------:R-:W-:Y:S01]  /*7e30*/  ISETP.GT.AND P1, PT, R0, 0x20, PT ;  /* 0x000000200000780c */ /* 0x000fe20003f24270 */
[-C--:B------:R-:W-:Y:S01]  /*7e40*/  FMUL R50, R50, R154.reuse ;  /* 0x0000009a32327220 */ /* 0x080fe20000400000 */
[----:B------:R-:W-:Y:S01]  /*7e50*/  F2FP.BF16.F32.PACK_AB R37, RZ, R37 ;  /* 0x00000025ff25723e */ /* 0x000fe200000010ff */
[----:B------:R-:W-:Y:S01]  /*7e60*/  @P4 STG.E.U16 desc[UR36][R4.64+0x30], R36 ;  /* 0x0000302404004986 */ /* 0x000fe2000c101524 */
[----:B------:R-:W-:Y:S01]  /*7e70*/  ISETP.GT.AND P3, PT, R3, 0x8, P0 ;  /* 0x000000080300780c */ /* 0x000fe20000764270 */
[-C--:B------:R-:W-:Y:S01]  /*7e80*/  FMUL R51, R51, R154.reuse ;  /* 0x0000009a33337220 */ /* 0x080fe20000400000 */
[----:B------:R-:W-:Y:S01]  /*7e90*/  ISETP.GT.AND P0, PT, R0, 0x21, PT ;  /* 0x000000210000780c */ /* 0x000fe20003f04270 */
[----:B------:R-:W-:Y:S01]  /*7ea0*/  @P5 STG.E.U16 desc[UR36][R4.64+0x32], R37 ;  /* 0x0000322504005986 */ /* 0x000fe2000c101524 */
[----:B------:R-:W-:Y:S01]  /*7eb0*/  ISETP.GT.AND P4, PT, R3, RZ, P1 ;  /* 0x000000ff0300720c */ /* 0x000fe20000f84270 */
[----:B------:R-:W-:Y:S01]  /*7ec0*/  FMUL R52, R52, R154 ;  /* 0x0000009a34347220 */ /* 0x000fe20000400000 */
[----:B------:R-:W-:Y:S01]  /*7ed0*/  F2FP.BF16.F32.PACK_AB R38, RZ, R38 ;  /* 0x00000026ff26723e */ /* 0x000fe200000010ff */
[-C--:B------:R-:W-:Y:S01]  /*7ee0*/  FMUL R53, R53, R154.reuse ;  /* 0x0000009a35357220 */ /* 0x080fe20000400000 */
        /* <DEDUP_REMOVED lines=325> */
[----:B------:R-:W-:Y:S01]  /*9340*/  FMUL R151, R151, R154 ;  /* 0x0000009a97977220 */ /* 0x000fe20000400000 */
[----:B------:R-:W-:Y:S01]  /*9350*/  ISETP.GT.AND P2, PT, R3, 0x8, P1 ;  /* 0x000000080300780c */ /* 0x000fe20000f44270 */
[----:B------:R-:W-:Y:S01]  /*9360*/  @P3 STG.E.U16 desc[UR36][R6.64+0x132], R103 ;  /* 0x0001326706003986 */ /* 0x000fe2000c101524 */
[----:B------:R-:W-:-:S02]  /*9370*/  ISETP.GT.AND P1, PT, R0, 0xa8, PT ;  /* 0x000000a80000780c */ /* 0x000fc40003f24270 */
[----:B------:R-:W-:Y:S01]  /*9380*/  F2FP.BF16.F32.PACK_AB R105, RZ, R105 ;  /* 0x00000069ff69723e */ /* 0x000fe200000010ff */
[----:B------:R-:W-:Y:S01]  /*9390*/  @P4 STG.E.U16 desc[UR36][R4.64+0x140], R104 ;  /* 0x0001406804004986 */ /* 0x000fe2000c101524 */
[C---:B------:R-:W-:Y:S02]  /*93a0*/  ISETP.GT.AND P3, PT, R3.reuse, 0x8, P0 ;  /* 0x000000080300780c */ /* 0x040fe40000764270 */
[----:B------:R-:W-:Y:S01]  /*93b0*/  ISETP.GT.AND P0, PT, R0, 0xa9, PT ;  /* 0x000000a90000780c */ /* 0x000fe20003f04270 */
[----:B------:R-:W-:Y:S01]  /*93c0*/  @P5 STG.E.U16 desc[UR36][R4.64+0x142], R105 ;  /* 0x0001426904005986 */ /* 0x000fe2000c101524 */
[C---:B------:R-:W-:Y:S02]  /*93d0*/  ISETP.GT.AND P4, PT, R3.reuse, RZ, P1 ;  /* 0x000000ff0300720c */ /* 0x040fe40000f84270 */
[----:B------:R-:W-:Y:S02]  /*93e0*/  F2FP.BF16.F32.PACK_AB R106, RZ, R106 ;  /* 0x0000006aff6a723e */ /* 0x000fe400000010ff */
[----:B------:R-:W-:-:S02]  /*93f0*/  ISETP.GT.AND P5, PT, R3, RZ, P0 ;  /* 0x000000ff0300720c */ /* 0x000fc400007a4270 */
[----:B------:R-:W-:Y:S01]  /*9400*/  F2FP.BF16.F32.PACK_AB R107, RZ, R107 ;  /* 0x0000006bff6b723e */ /* 0x000fe200000010ff */
[----:B------:R-:W-:Y:S01]  /*9410*/  @P2 STG.E.U16 desc[UR36][R6.64+0x140], R106 ;  /* 0x0001406a06002986 */ /* 0x000fe2000c101524 */
[----:B------:R-:W-:Y:S02]  /*9420*/  F2FP.BF16.F32.PACK_AB R108, RZ, R108 ;  /* 0x0000006cff6c723e */ /* 0x000fe400000010ff */
[C---:B------:R-:W-:Y:S01]  /*9430*/  ISETP.GT.AND P2, PT, R3.reuse, 0x8, P1 ;  /* 0x000000080300780c */ /* 0x040fe20000f44270 */
[----:B------:R-:W-:Y:S01]  /*9440*/  @P3 STG.E.U16 desc[UR36][R6.64+0x142], R107 ;  /* 0x0001426b06003986 */ /* 0x000fe2000c101524 */
[----:B------:R-:W-:Y:S02]  /*9450*/  ISETP.GT.AND P1, PT, R0, 0xb0, PT ;  /* 0x000000b00000780c */ /* 0x000fe40003f24270 */
[----:B------:R-:W-:Y:S01]  /*9460*/  F2FP.BF16.F32.PACK_AB R109, RZ, R109 ;  /* 0x0000006dff6d723e */ /* 0x000fe200000010ff */
[----:B------:R-:W-:Y:S01]  /*9470*/  @P4 STG.E.U16 desc[UR36][R4.64+0x150], R108 ;  /* 0x0001506c04004986 */ /* 0x000fe2000c101524 */
[----:B------:R-:W-:-:S02]  /*9480*/  ISETP.GT.AND P3, PT, R3, 0x8, P0 ;  /* 0x000000080300780c */ /* 0x000fc40000764270 */
[----:B------:R-:W-:Y:S01]  /*9490*/  ISETP.GT.AND P0, PT, R0, 0xb1, PT ;  /* 0x000000b10000780c */ /* 0x000fe20003f04270 */
[----:B------:R-:W-:Y:S01]  /*94a0*/  @P5 STG.E.U16 desc[UR36][R4.64+0x152], R109 ;  /* 0x0001526d04005986 */ /* 0x000fe2000c101524 */
[C---:B------:R-:W-:Y:S02]  /*94b0*/  ISETP.GT.AND P4, PT, R3.reuse, RZ, P1 ;  /* 0x000000ff0300720c */ /* 0x040fe40000f84270 */
[----:B------:R-:W-:Y:S02]  /*94c0*/  F2FP.BF16.F32.PACK_AB R110, RZ, R110 ;  /* 0x0000006eff6e723e */ /* 0x000fe400000010ff */
[----:B------:R-:W-:Y:S02]  /*94d0*/  ISETP.GT.AND P5, PT, R3, RZ, P0 ;  /* 0x000000ff0300720c */ /* 0x000fe400007a4270 */
[----:B------:R-:W-:Y:S01]  /*94e0*/  F2FP.BF16.F32.PACK_AB R111, RZ, R111 ;  /* 0x0000006fff6f723e */ /* 0x000fe200000010ff */
[----:B------:R-:W-:Y:S01]  /*94f0*/  @P2 STG.E.U16 desc[UR36][R6.64+0x150], R110 ;  /* 0x0001506e06002986 */ /* 0x000fe2000c101524 */
[----:B------:R-:W-:-:S02]  /*9500*/  F2FP.BF16.F32.PACK_AB R112, RZ, R112 ;  /* 0x00000070ff70723e */ /* 0x000fc400000010ff */
[C---:B------:R-:W-:Y:S01]  /*9510*/  ISETP.GT.AND P2, PT, R3.reuse, 0x8, P1 ;  /* 0x000000080300780c */ /* 0x040fe20000f44270 */
[----:B------:R-:W-:Y:S01]  /*9520*/  @P3 STG.E.U16 desc[UR36][R6.64+0x152], R111 ;  /* 0x0001526f06003986 */ /* 0x000fe2000c101524 */
[C---:B------:R-:W-:Y:S02]  /*9530*/  ISETP.GT.AND P1, PT, R0.reuse, 0xb8, PT ;  /* 0x000000b80000780c */ /* 0x040fe40003f24270 */
[----:B------:R-:W-:Y:S01]  /*9540*/  F2FP.BF16.F32.PACK_AB R113, RZ, R113 ;  /* 0x00000071ff71723e */ /* 0x000fe200000010ff */
[----:B------:R-:W-:Y:S01]  /*9550*/  @P4 STG.E.U16 desc[UR36][R4.64+0x160], R112 ;  /* 0x0001607004004986 */ /* 0x000fe2000c101524 */
[C---:B------:R-:W-:Y:S02]  /*9560*/  ISETP.GT.AND P3, PT, R3.reuse, 0x8, P0 ;  /* 0x000000080300780c */ /* 0x040fe40000764270 */
[----:B------:R-:W-:Y:S01]  /*9570*/  ISETP.GT.AND P0, PT, R0, 0xb9, PT ;  /* 0x000000b90000780c */ /* 0x000fe20003f04270 */
[----:B------:R-:W-:Y:S01]  /*9580*/  @P5 STG.E.U16 desc[UR36][R4.64+0x162], R113 ;  /* 0x0001627104005986 */ /* 0x000fe2000c101524 */
[----:B------:R-:W-:-:S02]  /*9590*/  ISETP.GT.AND P4, PT, R3, RZ, P1 ;  /* 0x000000ff0300720c */ /* 0x000fc40000f84270 */
[----:B------:R-:W-:Y:S02]  /*95a0*/  F2FP.BF16.F32.PACK_AB R114, RZ, R114 ;  /* 0x00000072ff72723e */ /* 0x000fe400000010ff */
[C---:B------:R-:W-:Y:S02]  /*95b0*/  ISETP.GT.AND P5, PT, R3.reuse, RZ, P0 ;  /* 0x000000ff0300720c */ /* 0x040fe400007a4270 */
[----:B------:R-:W-:Y:S01]  /*95c0*/  F2FP.BF16.F32.PACK_AB R115, RZ, R115 ;  /* 0x00000073ff73723e */ /* 0x000fe200000010ff */
[----:B------:R-:W-:Y:S01]  /*95d0*/  @P2 STG.E.U16 desc[UR36][R6.64+0x160], R114 ;  /* 0x0001607206002986 */ /* 0x000fe2000c101524 */
[----:B------:R-:W-:Y:S02]  /*95e0*/  F2FP.BF16.F32.PACK_AB R116, RZ, R116 ;  /* 0x00000074ff74723e */ /* 0x000fe400000010ff */
        /* <DEDUP_REMOVED lines=65> */
[----:B------:R-:W-:Y:S02]  /*9a00*/  ISETP.GT.AND P5, PT, R3, RZ, P0 ;  /* 0x000000ff0300720c */ /* 0x000fe400007a4270 */
[----:B------:R-:W-:Y:S02]  /*9a10*/  F2FP.BF16.F32.PACK_AB R134, RZ, R134 ;  /* 0x00000086ff86723e */ /* 0x000fe400000010ff */
[----:B------:R-:W-:Y:S02]  /*9a20*/  F2FP.BF16.F32.PACK_AB R135, RZ, R135 ;  /* 0x00000087ff87723e */ /* 0x000fe400000010ff */
[----:B------:R-:W-:Y:S01]  /*9a30*/  F2FP.BF16.F32.PACK_AB R136, RZ, R136 ;  /* 0x00000088ff88723e */ /* 0x000fe200000010ff */
[----:B------:R-:W-:Y:S01]  /*9a40*/  @P2 STG.E.U16 desc[UR36][R6.64+0x1b0], R134 ;  /* 0x0001b08606002986 */ /* 0x000fe2000c101524 */
[----:B------:R-:W-:-:S02]  /*9a50*/  F2FP.BF16.F32.PACK_AB R137, RZ, R137 ;  /* 0x00000089ff89723e */ /* 0x000fc400000010ff */
[C---:B------:R-:W-:Y:S01]  /*9a60*/  ISETP.GT.AND P1, PT, R3.reuse, 0x8, P1 ;  /* 0x000000080300780c */ /* 0x040fe20000f24270 */
[----:B------:R-:W-:Y:S01]  /*9a70*/  @P3 STG.E.U16 desc[UR36][R6.64+0x1b2], R135 ;  /* 0x0001b28706003986 */ /* 0x000fe2000c101524 */
[C---:B------:R-:W-:Y:S02]  /*9a80*/  ISETP.GT.AND P2, PT, R3.reuse, 0x8, P0 ;  /* 0x000000080300780c */ /* 0x040fe40000744270 */
[C---:B------:R-:W-:Y:S01]  /*9a90*/  ISETP.GT.AND P0, PT, R0.reuse, 0xe9, PT ;  /* 0x000000e90000780c */ /* 0x040fe20003f04270 */
[----:B------:R-:W-:Y:S01]  /*9aa0*/  @P4 STG.E.U16 desc[UR36][R4.64+0x1c0], R136 ;  /* 0x0001c08804004986 */ /* 0x000fe2000c101524 */
[----:B------:R-:W-:Y:S02]  /*9ab0*/  ISETP.GT.AND P4, PT, R0, 0xe8, PT ;  /* 0x000000e80000780c */ /* 0x000fe40003f84270 */
[----:B------:R-:W-:Y:S01]  /*9ac0*/  F2FP.BF16.F32.PACK_AB R138, RZ, R138 ;  /* 0x0000008aff8a723e */ /* 0x000fe200000010ff */
[----:B------:R-:W-:Y:S01]  /*9ad0*/  @P5 STG.E.U16 desc[UR36][R4.64+0x1c2], R137 ;  /* 0x0001c28904005986 */ /* 0x000fe2000c101524 */
[----:B------:R-:W-:-:S02]  /*9ae0*/  ISETP.GT.AND P5, PT, R3, RZ, P4 ;  /* 0x000000ff0300720c */ /* 0x000fc400027a4270 */
[----:B------:R-:W-:Y:S01]  /*9af0*/  F2FP.BF16.F32.PACK_AB R139, RZ, R139 ;  /* 0x0000008bff8b723e */ /* 0x000fe200000010ff */
[----:B------:R-:W-:Y:S01]  /*9b00*/  @P1 STG.E.U16 desc[UR36][R6.64+0x1c0], R138 ;  /* 0x0001c08a06001986 */ /* 0x000fe2000c101524 */
[----:B------:R-:W-:Y:S02]  /*9b10*/  F2FP.BF16.F32.PACK_AB R140, RZ, R140 ;  /* 0x0000008cff8c723e */ /* 0x000fe400000010ff */
[C---:B------:R-:W-:Y:S01]  /*9b20*/  ISETP.GT.AND P3, PT, R3.reuse, RZ, P0 ;  /* 0x000000ff0300720c */ /* 0x040fe20000764270 */
[----:B------:R-:W-:Y:S01]  /*9b30*/  @P2 STG.E.U16 desc[UR36][R6.64+0x1c2], R139 ;  /* 0x0001c28b06002986 */ /* 0x000fe2000c101524 */
[C---:B------:R-:W-:Y:S02]  /*9b40*/  ISETP.GT.AND P4, PT, R3.reuse, 0x8, P4 ;  /* 0x000000080300780c */ /* 0x040fe40002784270 */
[----:B------:R-:W-:Y:S02]  /*9b50*/  F2FP.BF16.F32.PACK_AB R141, RZ, R141 ;  /* 0x0000008dff8d723e */ /* 0x000fe400000010ff */
[----:B------:R-:W-:Y:S01]  /*9b60*/  F2FP.BF16.F32.PACK_AB R142, RZ, R142 ;  /* 0x0000008eff8e723e */ /* 0x000fe200000010ff */
[----:B------:R-:W-:Y:S01]  /*9b70*/  @P5 STG.E.U16 desc[UR36][R4.64+0x1d0], R140 ;  /* 0x0001d08c04005986 */ /* 0x000fe2000c101524 */
[----:B------:R-:W-:-:S02]  /*9b80*/  ISETP.GT.AND P5, PT, R3, 0x8, P0 ;  /* 0x000000080300780c */ /* 0x000fc400007a4270 */
[----:B------:R-:W-:Y:S02]  /*9b90*/  F2FP.BF16.F32.PACK_AB R143, RZ, R143 ;  /* 0x0000008fff8f723e */ /* 0x000fe400000010ff */
[C---:B------:R-:W-:Y:S01]  /*9ba0*/  ISETP.GT.AND P0, PT, R0.reuse, 0xf1, PT ;  /* 0x000000f10000780c */ /* 0x040fe20003f04270 */
[----:B------:R-:W-:Y:S01]  /*9bb0*/  @P3 STG.E.U16 desc[UR36][R4.64+0x1d2], R141 ;  /* 0x0001d28d04003986 */ /* 0x000fe2000c101524 */
[----:B------:R-:W-:Y:S02]  /*9bc0*/  ISETP.GT.AND P3, PT, R0, 0xf0, PT ;  /* 0x000000f00000780c */ /* 0x000fe40003f64270 */
[----:B------:R-:W-:Y:S01]  /*9bd0*/  F2FP.BF16.F32.PACK_AB R144, RZ, R144 ;  /* 0x00000090ff90723e */ /* 0x000fe200000010ff */
[----:B------:R-:W-:Y:S01]  /*9be0*/  @P4 STG.E.U16 desc[UR36][R6.64+0x1d0], R142 ;  /* 0x0001d08e06004986 */ /* 0x000fe2000c101524 */
[C---:B------:R-:W-:Y:S02]  /*9bf0*/  ISETP.GT.AND P4, PT, R3.reuse, RZ, P3 ;  /* 0x000000ff0300720c */ /* 0x040fe40001f84270 */
[C---:B------:R-:W-:Y:S01]  /*9c00*/  ISETP.GT.AND P3, PT, R3.reuse, 0x8, P3 ;  /* 0x000000080300780c */ /* 0x040fe20001f64270 */
[----:B------:R-:W-:Y:S01]  /*9c10*/  @P5 STG.E.U16 desc[UR36][R6.64+0x1d2], R143 ;  /* 0x0001d28f06005986 */ /* 0x000fe2000c101524 */
[----:B------:R-:W-:-:S02]  /*9c20*/  ISETP.GT.AND P5, PT, R3, RZ, P0 ;  /* 0x000000ff0300720c */ /* 0x000fc400007a4270 */
[----:B------:R-:W-:Y:S02]  /*9c30*/  F2FP.BF16.F32.PACK_AB R145, RZ, R145 ;  /* 0x00000091ff91723e */ /* 0x000fe400000010ff */
[C---:B------:R-:W-:Y:S02]  /*9c40*/  ISETP.GT.AND P0, PT, R3.reuse, 0x8, P0 ;  /* 0x000000080300780c */ /* 0x040fe40000704270 */
[C---:B------:R-:W-:Y:S02]  /*9c50*/  ISETP.GT.AND P1, PT, R0.reuse, 0xf9, PT ;  /* 0x000000f90000780c */ /* 0x040fe40003f24270 */
[----:B------:R-:W-:Y:S01]  /*9c60*/  ISETP.GT.AND P2, PT, R0, 0xf8, PT ;  /* 0x000000f80000780c */ /* 0x000fe20003f44270 */
[----:B------:R-:W-:Y:S01]  /*9c70*/  @P4 STG.E.U16 desc[UR36][R4.64+0x1e0], R144 ;  /* 0x0001e09004004986 */ /* 0x000fe2000c101524 */
[C---:B------:R-:W-:Y:S01]  /*9c80*/  ISETP.GT.AND P4, PT, R3.reuse, RZ, P1 ;  /* 0x000000ff0300720c */ /* 0x040fe20000f84270 */
[----:B------:R-:W-:Y:S01]  /*9c90*/  @P3 IMAD.MOV.U32 R2, RZ, RZ, R6 ;  /* 0x000000ffff023224 */ /* 0x000fe200078e0006 */
[C---:B------:R-:W-:Y:S01]  /*9ca0*/  ISETP.GT.AND P1, PT, R3.reuse, 0x8, P1 ;  /* 0x000000080300780c */ /* 0x040fe20000f24270 */
[----:B------:R-:W-:Y:S01]  /*9cb0*/  @P5 STG.E.U16 desc[UR36][R4.64+0x1e2], R145 ;  /* 0x0001e29104005986 */ /* 0x000fe2000c101524 */
[----:B------:R-:W-:-:S02]  /*9cc0*/  ISETP.GT.AND P5, PT, R3, RZ, P2 ;  /* 0x000000ff0300720c */ /* 0x000fc400017a4270 */
[----:B------:R-:W-:Y:S01]  /*9cd0*/  ISETP.GT.AND P2, PT, R3, 0x8, P2 ;  /* 0x000000080300780c */ /* 0x000fe20001744270 */
[----:B------:R-:W-:Y:S01]  /*9ce0*/  @P3 IMAD.MOV.U32 R3, RZ, RZ, R7 ;  /* 0x000000ffff033224 */ /* 0x000fe200078e0007 */
[----:B------:R-:W-:Y:S02]  /*9cf0*/  F2FP.BF16.F32.PACK_AB R146, RZ, R146 ;  /* 0x00000092ff92723e */ /* 0x000fe400000010ff */
[----:B------:R-:W-:Y:S02]  /*9d00*/  F2FP.BF16.F32.PACK_AB R147, RZ, R147 ;  /* 0x00000093ff93723e */ /* 0x000fe400000010ff */
[----:B------:R-:W-:Y:S01]  /*9d10*/  F2FP.BF16.F32.PACK_AB R148, RZ, R148 ;  /* 0x00000094ff94723e */ /* 0x000fe200000010ff */
[----:B------:R0:W-:Y:S01]  /*9d20*/  @P3 STG.E.U16 desc[UR36][R2.64+0x1e0], R146 ;  /* 0x0001e09202003986 */ /* 0x0001e2000c101524 */
[----:B------:R-:W-:Y:S02]  /*9d30*/  F2FP.BF16.F32.PACK_AB R149, RZ, R149 ;  /* 0x00000095ff95723e */ /* 0x000fe400000010ff */
[----:B------:R-:W-:-:S02]  /*9d40*/  F2FP.BF16.F32.PACK_AB R150, RZ, R150 ;  /* 0x00000096ff96723e */ /* 0x000fc400000010ff */
[----:B------:R-:W-:Y:S01]  /*9d50*/  F2FP.BF16.F32.PACK_AB R151, RZ, R151 ;  /* 0x00000097ff97723e */ /* 0x000fe200000010ff */
[----:B0-----:R-:W-:Y:S02]  /*9d60*/  @P0 IMAD.MOV.U32 R2, RZ, RZ, R6 ;  /* 0x000000ffff020224 */ /* 0x001fe400078e0006 */
[----:B------:R-:W-:-:S05]  /*9d70*/  @P0 IMAD.MOV.U32 R3, RZ, RZ, R7 ;  /* 0x000000ffff030224 */ /* 0x000fca00078e0007 */
[----:B------:R0:W-:Y:S02]  /*9d80*/  @P0 STG.E.U16 desc[UR36][R2.64+0x1e2], R147 ;  /* 0x0001e29302000986 */ /* 0x0001e4000c101524 */
[----:B0-----:R-:W-:Y:S02]  /*9d90*/  @P5 IMAD.MOV.U32 R2, RZ, RZ, R4 ;  /* 0x000000ffff025224 */ /* 0x001fe400078e0004 */
[----:B------:R-:W-:-:S05]  /*9da0*/  @P5 IMAD.MOV.U32 R3, RZ, RZ, R5 ;  /* 0x000000ffff035224 */ /* 0x000fca00078e0005 */
[----:B------:R0:W-:Y:S04]  /*9db0*/  @P5 STG.E.U16 desc[UR36][R2.64+0x1f0], R148 ;  /* 0x0001f09402005986 */ /* 0x0001e8000c101524 */
[----:B------:R1:W-:Y:S01]  /*9dc0*/  @P4 STG.E.U16 desc[UR36][R4.64+0x1f2], R149 ;  /* 0x0001f29504004986 */ /* 0x0003e2000c101524 */
[----:B0-----:R-:W-:Y:S02]  /*9dd0*/  @P2 IMAD.MOV.U32 R2, RZ, RZ, R6 ;  /* 0x000000ffff022224 */ /* 0x001fe400078e0006 */
[----:B------:R-:W-:-:S05]  /*9de0*/  @P2 IMAD.MOV.U32 R3, RZ, RZ, R7 ;  /* 0x000000ffff032224 */ /* 0x000fca00078e0007 */
[----:B------:R1:W-:Y:S04]  /*9df0*/  @P2 STG.E.U16 desc[UR36][R2.64+0x1f0], R150 ;  /* 0x0001f09602002986 */ /* 0x0003e8000c101524 */
[----:B------:R1:W-:Y:S02]  /*9e00*/  @P1 STG.E.U16 desc[UR36][R6.64+0x1f2], R151 ;  /* 0x0001f29706001986 */ /* 0x0003e4000c101524 */
.L_x_291:
[----:B------:R-:W-:Y:S05]  /*9e10*/  BSYNC B0 ;  /* 0x0000000000007941 */ /* 0x000fea0003800000 */
.L_x_37:
[----:B01----:R-:W2:Y:S01]  /*9e20*/  LDL.64 R2, [R1] ;  /* 0x0000000001027983 */ /* 0x003ea20000100a00 */
[----:B------:R-:W-:Y:S01]  /*9e30*/  ULDC.64 UR4, c[0x0][0x650] ;  /* 0x0001940000047ab9 */ /* 0x000fe20000000a00 */
[----:B------:R0:W-:Y:S01]  /*9e40*/  SYNCS.ARRIVE.TRANS64.A1T0 RZ, [R162+UR45], RZ ;  /* 0x000000ffa2ff79a7 */ /* 0x0001e2000810002d */
[----:B------:R-:W-:Y:S01]  /*9e50*/  PRMT R0, RZ, 0x7610, R0 ;  /* 0x00007610ff007816 */ /* 0x000fe20000000000 */
[----:B-----5:R-:W-:Y:S02]  /*9e60*/  IMAD.MOV.U32 R19, RZ, RZ, -0x1 ;  /* 0xffffffffff137424 */ /* 0x020fe400078e00ff */
[----:B------:R-:W-:Y:S01]  /*9e70*/  IMAD.MOV.U32 R22, RZ, RZ, -0x1 ;  /* 0xffffffffff167424 */ /* 0x000fe200078e00ff */
[----:B--2---:R-:W-:-:S04]  /*9e80*/  LEA R18, P0, R2, R18, 0x1 ;  /* 0x0000001202127211 */ /* 0x004fc800078008ff */
[----:B------:R-:W-:Y:S01]  /*9e90*/  LEA.HI.X R17, R2, R17, R23, 0x1, P0 ;  /* 0x0000001102117211 */ /* 0x000fe200000f0c17 */
[----:B------:R-:W-:Y:S01]  /*9ea0*/  IMAD.MOV.U32 R2, RZ, RZ, -0x1 ;  /* 0xffffffffff027424 */ /* 0x000fe200078e00ff */
[----:B------:R-:W-:-:S04]  /*9eb0*/  ISETP.GE.U32.AND P0, PT, R18, UR4, PT ;  /* 0x0000000412007c0c */ /* 0x000fc8000bf06070 */
[----:B------:R-:W-:-:S13]  /*9ec0*/  ISETP.GE.U32.AND.EX P0, PT, R17, UR5, PT, P0 ;  /* 0x0000000511007c0c */ /* 0x000fda000bf06100 */
[----:B0-----:R-:W-:Y:S05]  /*9ed0*/  @P0 BRA `(.L_x_292) ;  /* 0x0000000400700947 */ /* 0x001fea0003800000 */
[----:B------:R-:W0:Y:S01]  /*9ee0*/  S2R R10, SR_CTAID.X ;  /* 0x00000000000a7919 */ /* 0x000e220000002500 */
[----:B------:R-:W1:Y:S01]  /*9ef0*/  LDC.64 R8, c[0x0][0x628] ;  /* 0x00018a00ff087b82 */ /* 0x000e620000000a00 */
[----:B------:R-:W-:Y:S01]  /*9f00*/  ULDC UR4, c[0x0][0x150] ;  /* 0x0000540000047ab9 */ /* 0x000fe20000000800 */
[----:B---34-:R-:W-:Y:S01]  /*9f10*/  IMAD.MOV.U32 R6, RZ, RZ, R18 ;  /* 0x000000ffff067224 */ /* 0x018fe200078e0012 */
[----:B------:R-:W2:Y:S01]  /*9f20*/  S2R R20, SR_CTAID.Y ;  /* 0x0000000000147919 */ /* 0x000ea20000002600 */
[----:B------:R-:W-:-:S04]  /*9f30*/  IMAD.MOV.U32 R7, RZ, RZ, R17 ;  /* 0x000000ffff077224 */ /* 0x000fc800078e0011 */
[----:B------:R-:W3:Y:S08]  /*9f40*/  LDC R15, c[0x0][0x144] ;  /* 0x00005100ff0f7b82 */ /* 0x000ef00000000800 */
[----:B------:R-:W4:Y:S08]  /*9f50*/  LDC R0, c[0x0][0x630] ;  /* 0x00018c00ff007b82 */ /* 0x000f300000000800 */
[----:B------:R-:W2:Y:S01]  /*9f60*/  LDC.64 R12, c[0x0][0x620] ;  /* 0x00018800ff0c7b82 */ /* 0x000ea20000000a00 */
[----:B-1----:R-:W-:-:S04]  /*9f70*/  ISETP.NE.U32.AND P0, PT, R8, RZ, PT ;  /* 0x000000ff0800720c */ /* 0x002fc80003f05070 */
[----:B------:R-:W-:Y:S02]  /*9f80*/  ISETP.NE.AND.EX P0, PT, R9, RZ, PT, P0 ;  /* 0x000000ff0900720c */ /* 0x000fe40003f05300 */
[----:B0-----:R-:W-:-:S05]  /*9f90*/  I2FP.F32.U32 R2, R10 ;  /* 0x0000000a00027245 */ /* 0x001fca0000201000 */
[----:B------:R-:W-:-:S04]  /*9fa0*/  FMUL R2, R2, UR4 ;  /* 0x0000000402027c20 */ /* 0x000fc80008400000 */
[----:B------:R0:W1:Y:S02]  /*9fb0*/  F2I.U32.TRUNC.NTZ R14, R2 ;  /* 0x00000002000e7305 */ /* 0x000064000020f000 */
[----:B---34-:R-:W-:Y:S05]  /*9fc0*/  @!P0 BRA `(.L_x_293) ;  /* 0x0000000000288947 */ /* 0x018fea0003800000 */
[----:B------:R-:W3:Y:S02]  /*9fd0*/  LDC R3, c[0x0][0x634] ;  /* 0x00018d00ff037b82 */ /* 0x000ee40000000800 */
[----:B---3--:R-:W-:-:S05]  /*9fe0*/  IADD3 R7, P0, R18, R3, RZ ;  /* 0x0000000312077210 */ /* 0x008fca0007f1e0ff */
[----:B------:R-:W-:-:S04]  /*9ff0*/  IMAD.X R11, RZ, RZ, R17, P0 ;  /* 0x000000ffff0b7224 */ /* 0x000fc800000e0611 */
[----:B0-----:R-:W-:-:S04]  /*a000*/  IMAD.WIDE.U32 R2, R11, R8, RZ ;  /* 0x000000080b027225 */ /* 0x001fc800078e00ff */
[----:B------:R-:W-:-:S04]  /*a010*/  IMAD.WIDE.U32 R4, P0, R7, R9, R2 ;  /* 0x0000000907047225 */ /* 0x000fc80007800002 */
[----:B------:R-:W-:-:S04]  /*a020*/  IMAD.WIDE.U32 R2, R7, R8, RZ ;  /* 0x0000000807027225 */ /* 0x000fc800078e00ff */
[----:B------:R-:W-:Y:S01]  /*a030*/  IMAD.X R7, RZ, RZ, RZ, P0 ;  /* 0x000000ffff077224 */ /* 0x000fe200000e06ff */
[----:B------:R-:W-:Y:S01]  /*a040*/  IADD3 RZ, P0, R3, R4, RZ ;  /* 0x0000000403ff7210 */ /* 0x000fe20007f1e0ff */
[----:B------:R-:W-:-:S04]  /*a050*/  IMAD.MOV.U32 R6, RZ, RZ, R5 ;  /* 0x000000ffff067224 */ /* 0x000fc800078e0005 */
[----:B------:R-:W-:-:S08]  /*a060*/  IMAD.WIDE.U32.X R6, R11, R9, R6, P0 ;  /* 0x000000090b067225 */ /* 0x000fd000000e0406 */
.L_x_293:
[----:B------:R-:W3:Y:S01]  /*a070*/  LDC.64 R26, c[0x0][0x640] ;  /* 0x00019000ff1a7b82 */ /* 0x000ee20000000a00 */
[-C--:B------:R-:W-:Y:S01]  /*a080*/  SHF.R.U64 R11, R6, R0.reuse, R7 ;  /* 0x00000000060b7219 */ /* 0x080fe20000001207 */
[----:B------:R-:W-:Y:S01]  /*a090*/  IMAD.MOV.U32 R19, RZ, RZ, R17 ;  /* 0x000000ffff137224 */ /* 0x000fe200078e0011 */
[----:B------:R-:W-:Y:S01]  /*a0a0*/  SHF.R.U32.HI R0, RZ, R0, R7 ;  /* 0x00000000ff007219 */ /* 0x000fe20000011607 */
[----:B-1----:R-:W-:Y:S01]  /*a0b0*/  IMAD.MOV R14, RZ, RZ, -R14 ;  /* 0x000000ffff0e7224 */ /* 0x002fe200078e0a0e */
[----:B------:R-:W-:Y:S01]  /*a0c0*/  IADD3 R5, P0, RZ, -R11, RZ ;  /* 0x8000000bff057210 */ /* 0x000fe20007f1e0ff */
[----:B------:R-:W-:Y:S01]  /*a0d0*/  ULDC UR4, c[0x0][0x154] ;  /* 0x0000550000047ab9 */ /* 0x000fe20000000800 */
[----:B------:R-:W-:Y:S01]  /*a0e0*/  IMAD.MOV.U32 R7, RZ, RZ, 0x1 ;  /* 0x00000001ff077424 */ /* 0x000fe200078e00ff */
[----:B------:R-:W1:Y:S01]  /*a0f0*/  LDC R4, c[0x0][0x618] ;  /* 0x00018600ff047b82 */ /* 0x000e620000000800 */
[----:B------:R-:W-:Y:S02]  /*a100*/  IMAD R22, R15, R14, R10 ;  /* 0x0000000e0f167224 */ /* 0x000fe400078e020a */
[----:B------:R-:W-:-:S04]  /*a110*/  IMAD.X R3, RZ, RZ, ~R0, P0 ;  /* 0x000000ffff037224 */ /* 0x000fc800000e0e00 */
[-C--:B--2---:R-:W-:Y:S01]  /*a120*/  IMAD R0, R3, R12.reuse, RZ ;  /* 0x0000000c03007224 */ /* 0x084fe200078e02ff */
[----:B------:R-:W2:Y:S01]  /*a130*/  LDC R6, c[0x0][0x608] ;  /* 0x00018200ff067b82 */ /* 0x000ea20000000800 */
[----:B0-----:R-:W-:-:S04]  /*a140*/  IMAD.WIDE.U32 R2, R5, R12, R18 ;  /* 0x0000000c05027225 */ /* 0x001fc800078e0012 */
[----:B------:R-:W-:Y:S01]  /*a150*/  IMAD R5, R5, R13, R0 ;  /* 0x0000000d05057224 */ /* 0x000fe200078e0200 */
[----:B------:R-:W-:Y:S02]  /*a160*/  I2FP.F32.U32 R0, R20 ;  /* 0x0000001400007245 */ /* 0x000fe40000201000 */
[----:B------:R-:W0:Y:S01]  /*a170*/  LDC R24, c[0x0][0x658] ;  /* 0x00019600ff187b82 */ /* 0x000e220000000800 */
[----:B------:R-:W-:Y:S01]  /*a180*/  IMAD.IADD R3, R3, 0x1, R5 ;  /* 0x0000000103037824 */ /* 0x000fe200078e0205 */
[----:B---3--:R-:W-:Y:S01]  /*a190*/  ISETP.NE.U32.AND P0, PT, R26, RZ, PT ;  /* 0x000000ff1a00720c */ /* 0x008fe20003f05070 */
[----:B------:R-:W-:Y:S01]  /*a1a0*/  FMUL R0, R0, UR4 ;  /* 0x0000000400007c20 */ /* 0x000fe20008400000 */
[----:B------:R-:W-:Y:S02]  /*a1b0*/  IMAD.MOV.U32 R5, RZ, RZ, -0x1 ;  /* 0xffffffffff057424 */ /* 0x000fe400078e00ff */
[----:B------:R-:W-:Y:S01]  /*a1c0*/  ISETP.NE.AND.EX P0, PT, R27, RZ, PT, P0 ;  /* 0x000000ff1b00720c */ /* 0x000fe20003f05300 */
[----:B------:R3:W4:Y:S01]  /*a1d0*/  F2I.U32.TRUNC.NTZ R12, R0 ;  /* 0x00000000000c7305 */ /* 0x000722000020f000 */
[----:B------:R-:W3:Y:S01]  /*a1e0*/  LDC R15, c[0x0][0x148] ;  /* 0x00005200ff0f7b82 */ /* 0x000ee20000000800 */
[----:B-1----:R-:W-:-:S02]  /*a1f0*/  SHF.R.U64 R10, R2, R4, R3 ;  /* 0x00000004020a7219 */ /* 0x002fc40000001203 */
[----:B------:R-:W-:-:S05]  /*a200*/  SHF.R.U32.HI R3, RZ, R4, R3 ;  /* 0x00000004ff037219 */ /* 0x000fca0000011603 */
[----:B------:R-:W1:Y:S01]  /*a210*/  LDC R14, c[0x0][0x600] ;  /* 0x00018000ff0e7b82 */ /* 0x000e620000000800 */
[-CC-:B--2---:R-:W-:Y:S02]  /*a220*/  SHF.R.U64 R8, R10, R6.reuse, R3.reuse ;  /* 0x000000060a087219 */ /* 0x184fe40000001203 */
[----:B------:R-:W-:-:S05]  /*a230*/  SHF.R.U32.HI R3, RZ, R6, R3 ;  /* 0x00000006ff037219 */ /* 0x000fca0000011603 */
[----:B------:R-:W2:Y:S01]  /*a240*/  LDC R21, c[0x0][0x648] ;  /* 0x00019200ff157b82 */ /* 0x000ea20000000800 */
[-CC-:B0-----:R-:W-:Y:S02]  /*a250*/  SHF.R.U64 R13, R8, R24.reuse, R3.reuse ;  /* 0x00000018080d7219 */ /* 0x181fe40000001203 */
[-C--:B------:R-:W-:Y:S02]  /*a260*/  SHF.L.U32 R5, R5, R24.reuse, RZ ;  /* 0x0000001805057219 */ /* 0x080fe400000006ff */
[-C--:B------:R-:W-:Y:S01]  /*a270*/  SHF.R.U32.HI R3, RZ, R24.reuse, R3 ;  /* 0x00000018ff037219 */ /* 0x080fe20000011603 */
[----:B------:R-:W-:Y:S01]  /*a280*/  IMAD.MOV.U32 R2, RZ, RZ, R13 ;  /* 0x000000ffff027224 */ /* 0x000fe200078e000d */
[----:B------:R-:W-:Y:S01]  /*a290*/  SHF.L.U32 R24, R7, R24, RZ ;  /* 0x0000001807187219 */ /* 0x000fe200000006ff */
[----:B------:R-:W0:Y:S01]  /*a2a0*/  LDC R25, c[0x0][0x638] ;  /* 0x00018e00ff197b82 */ /* 0x000e220000000800 */
[----:B------:R-:W-:-:S07]  /*a2b0*/  LOP3.LUT R19, RZ, R5, RZ, 0x33, !PT ;  /* 0x00000005ff137212 */ /* 0x000fce00078e33ff */
[----:B------:R-:W0:Y:S01]  /*a2c0*/  LDC R28, c[0x0][0x610] ;  /* 0x00018400ff1c7b82 */ /* 0x000e220000000800 */
[----:B----4-:R-:W-:Y:S05]  /*a2d0*/  @!P0 BRA `(.L_x_294) ;  /* 0x0000000000288947 */ /* 0x010fea0003800000 */
[----:B---3--:R-:W3:Y:S02]  /*a2e0*/  LDC R0, c[0x0][0x64c] ;  /* 0x00019300ff007b82 */ /* 0x008ee40000000800 */
[----:B---3--:R-:W-:-:S05]  /*a2f0*/  IADD3 R7, P0, R13, R0, RZ ;  /* 0x000000000d077210 */ /* 0x008fca0007f1e0ff */
        /* <DEDUP_REMOVED lines=8> */
.L_x_294:
[----:B------:R-:W4:Y:S01]  /*a380*/  LDC R4, c[0x0][0x65c] ;  /* 0x00019700ff047b82 */ /* 0x000f220000000800 */
[----:B--23--:R-:W-:Y:S01]  /*a390*/  SHF.R.U64 R0, R2, R21, R3 ;  /* 0x0000001502007219 */ /* 0x00cfe20000001203 */
[----:B-1----:R-:W-:Y:S01]  /*a3a0*/  VIADD R3, R14, 0xffffffff ;  /* 0xffffffff0e037836 */ /* 0x002fe20000000000 */
[----:B------:R-:W-:Y:S01]  /*a3b0*/  LOP3.LUT R19, R8, R19, RZ, 0xc0, !PT ;  /* 0x0000001308137212 */ /* 0x000fe200078ec0ff */
[----:B------:R-:W-:Y:S02]  /*a3c0*/  IMAD.MOV R12, RZ, RZ, -R12 ;  /* 0x000000ffff0c7224 */ /* 0x000fe400078e0a0c */
[----:B------:R-:W-:Y:S01]  /*a3d0*/  IMAD.MOV R2, RZ, RZ, -R0 ;  /* 0x000000ffff027224 */ /* 0x000fe200078e0a00 */
[----:B------:R-:W-:Y:S01]  /*a3e0*/  LOP3.LUT R3, R10, R3, RZ, 0xc0, !PT ;  /* 0x000000030a037212 */ /* 0x000fe200078ec0ff */
[----:B------:R-:W-:Y:S02]  /*a3f0*/  IMAD R19, R24, R0, R19 ;  /* 0x0000000018137224 */ /* 0x000fe400078e0213 */
[----:B0-----:R-:W-:-:S04]  /*a400*/  IMAD R0, R2, R25, R13 ;  /* 0x0000001902007224 */ /* 0x001fc800078e020d */
[----:B------:R-:W-:Y:S01]  /*a410*/  IMAD R2, R0, R14, R3 ;  /* 0x0000000e00027224 */ /* 0x000fe200078e0203 */
[----:B----4-:R-:W-:Y:S01]  /*a420*/  ISETP.NE.AND P0, PT, R4, 0x1, PT ;  /* 0x000000010400780c */ /* 0x010fe20003f05270 */
[----:B------:R-:W-:-:S05]  /*a430*/  IMAD.MOV.U32 R4, RZ, RZ, 0x1 ;  /* 0x00000001ff047424 */ /* 0x000fca00078e00ff */
[----:B------:R-:W-:-:S07]  /*a440*/  PRMT R0, R4, 0x7610, R0 ;  /* 0x0000761004007816 */ /* 0x000fce0000000000 */
[----:B------:R-:W-:-:S04]  /*a450*/  @P0 IMAD R22, R15, R12, R20 ;  /* 0x0000000c0f160224 */ /* 0x000fc800078e0214 */
[----:B------:R-:W-:-:S05]  /*a460*/  IMAD R19, R19, R28, R22 ;  /* 0x0000001c13137224 */ /* 0x000fca00078e0216 */
[----:B------:R-:W-:Y:S02]  /*a470*/  SEL R22, R2, R19, !P0 ;  /* 0x0000001302167207 */ /* 0x000fe40004000000 */
[----:B------:R-:W-:Y:S01]  /*a480*/  SEL R19, R19, R2, !P0 ;  /* 0x0000000213137207 */ /* 0x000fe20004000000 */
[----:B------:R-:W-:-:S07]  /*a490*/  IMAD.MOV.U32 R2, RZ, RZ, R11 ;  /* 0x000000ffff027224 */ /* 0x000fce00078e000b */
.L_x_292:
[----:B------:R-:W-:Y:S02]  /*a4a0*/  LOP3.LUT P0, RZ, R0, 0xff, RZ, 0xc0, !PT ;  /* 0x000000ff00ff7812 */ /* 0x000fe4000780c0ff */
[----:B------:R-:W-:-:S11]  /*a4b0*/  LOP3.LUT R175, R175, 0x1, RZ, 0x3c, !PT ;  /* 0x00000001afaf7812 */ /* 0x000fd600078e3cff */
[----:B------:R-:W-:Y:S05]  /*a4c0*/  @P0 BRA `(.L_x_295) ;  /* 0xffffff7000b40947 */ /* 0x000fea000383ffff */
[----:B------:R-:W-:Y:S05]  /*a4d0*/  EXIT ;  /* 0x000000000000794d */ /* 0x000fea0003800000 */
.L_x_18:
[----:B------:R-:W-:-:S08]  /*a4e0*/  ISETP.NE.AND P0, PT, R5, RZ, PT ;  /* 0x000000ff0500720c */ /* 0x000fd00003f05270 */
[----:B0-----:R-:W0:-:S00]  /*a4f0*/  USETMAXREG.DEALLOC.CTAPOOL 0x28 ;  /* 0x00000028000079c8 */ /* 0x001e0000080e0500 */
[----:B------:R-:W-:Y:S05]  /*a500*/  @P0 EXIT ;  /* 0x000000000000094d */ /* 0x000fea0003800000 */
[----:B0-----:R-:W-:Y:S01]  /*a510*/  LOP3.LUT P0, RZ, R8, 0xff, RZ, 0xc0, !PT ;  /* 0x000000ff08ff7812 */ /* 0x001fe2000780c0ff */
[----:B------:R-:W-:Y:S02]  /*a520*/  IMAD.MOV.U32 R0, RZ, RZ, 0x1 ;  /* 0x00000001ff007424 */ /* 0x000fe400078e00ff */
[----:B------:R-:W-:-:S10]  /*a530*/  IMAD.MOV.U32 R7, RZ, RZ, RZ ;  /* 0x000000ffff077224 */ /* 0x000fd400078e00ff */
[----:B------:R-:W-:Y:S05]  /*a540*/  @!P0 BRA `(.L_x_296) ;  /* 0x0000000c00788947 */ /* 0x000fea0003800000 */
[----:B------:R-:W0:Y:S01]  /*a550*/  S2UR UR9, SR_CgaCtaId ;  /* 0x00000000000979c3 */ /* 0x000e220000008800 */
[----:B------:R-:W-:Y:S01]  /*a560*/  ULDC UR5, c[0x0][0x658] ;  /* 0x0001960000057ab9 */ /* 0x000fe20000000800 */
[----:B------:R-:W-:Y:S01]  /*a570*/  UMOV UR10, 0xffffffff ;  /* 0xffffffff000a7882 */ /* 0x000fe20000000000 */
[----:B------:R-:W-:Y:S01]  /*a580*/  UMOV UR11, 0x1 ;  /* 0x00000001000b7882 */ /* 0x000fe20000000000 */
[----:B------:R-:W-:Y:S01]  /*a590*/  USHF.L.U32 UR10, UR10, UR5, URZ ;  /* 0x000000050a0a7299 */ /* 0x000fe2000800063f */
[----:B------:R-:W-:Y:S01]  /*a5a0*/  LOP3.LUT P0, RZ, R4, 0x1f, RZ, 0xc0, !PT ;  /* 0x0000001f04ff7812 */ /* 0x000fe2000780c0ff */
[----:B------:R-:W-:Y:S01]  /*a5b0*/  BSSY B0, `(.L_x_296) ;  /* 0x00000d7000007945 */ /* 0x000fe20003800000 */
[C---:B------:R-:W-:Y:S01]  /*a5c0*/  ISETP.NE.AND P2, PT, R3.reuse, RZ, PT ;  /* 0x000000ff0300720c */ /* 0x040fe20003f45270 */
[----:B------:R-:W-:Y:S01]  /*a5d0*/  ULOP3.LUT UR13, URZ, UR10, URZ, 0x33, !UPT ;  /* 0x0000000a3f0d7292 */ /* 0x000fe2000f8e333f */
[----:B------:R-:W-:Y:S01]  /*a5e0*/  ISETP.NE.OR P0, PT, R3, RZ, !P0 ;  /* 0x000000ff0300720c */ /* 0x000fe20004705670 */
[----:B------:R-:W-:Y:S01]  /*a5f0*/  IMAD.MOV.U32 R8, RZ, RZ, 0x1 ;  /* 0x00000001ff087424 */ /* 0x000fe200078e00ff */
[----:B------:R-:W-:Y:S01]  /*a600*/  LOP3.LUT R6, R16, 0x2, RZ, 0xfc, !PT ;  /* 0x0000000210067812 */ /* 0x000fe200078efcff */
[----:B------:R-:W-:Y:S01]  /*a610*/  IMAD.MOV.U32 R0, RZ, RZ, 0x1 ;  /* 0x00000001ff007424 */ /* 0x000fe200078e00ff */
[----:B------:R-:W-:Y:S01]  /*a620*/  ULDC UR4, c[0x0][0x600] ;  /* 0x0001800000047ab9 */ /* 0x000fe20000000800 */
[----:B------:R-:W-:Y:S01]  /*a630*/  IMAD.MOV.U32 R7, RZ, RZ, RZ ;  /* 0x000000ffff077224 */ /* 0x000fe200078e00ff */
[----:B------:R-:W-:Y:S01]  /*a640*/  UMOV UR18, 0x5 ;  /* 0x0000000500127882 */ /* 0x000fe20000000000 */
[----:B------:R-:W-:-:S02]  /*a650*/  UIADD3 UR26, UR40, 0x1, URZ ;  /* 0x00000001281a7890 */ /* 0x000fc4000fffe03f */
[----:B------:R-:W-:Y:S02]  /*a660*/  UIADD3 UR4, UR4, -0x1, URZ ;  /* 0xffffffff04047890 */ /* 0x000fe4000fffe03f */
[----:B------:R-:W-:Y:S01]  /*a670*/  USHF.L.U32 UR5, UR11, UR5, URZ ;  /* 0x000000050b057299 */ /* 0x000fe2000800063f */
[----:B------:R-:W-:Y:S01]  /*a680*/  ULDC.64 UR24, c[0x0][0x198] ;  /* 0x0000660000187ab9 */ /* 0x000fe20000000a00 */
[----:B0-----:R-:W-:Y:S02]  /*a690*/  ULOP3.LUT UR8, UR9, 0x1, URZ, 0xc0, !UPT ;  /* 0x0000000109087892 */ /* 0x001fe4000f8ec03f */
[----:B------:R-:W-:Y:S02]  /*a6a0*/  USHF.R.U32.HI UR27, URZ, 0x1, UR9 ;  /* 0x000000013f1b7899 */ /* 0x000fe40008011609 */
[----:B------:R-:W-:Y:S02]  /*a6b0*/  USHF.L.U32 UR6, UR9, 0x7, URZ ;  /* 0x0000000709067899 */ /* 0x000fe4000800063f */
[----:B------:R-:W-:-:S02]  /*a6c0*/  USHF.L.U32 UR7, UR9, 0xc, URZ ;  /* 0x0000000c09077899 */ /* 0x000fc4000800063f */
[----:B------:R-:W-:Y:S02]  /*a6d0*/  ULOP3.LUT UR9, UR9, 0xfffffffe, URZ, 0xc0, !UPT ;  /* 0xfffffffe09097892 */ /* 0x000fe4000f8ec03f */
[----:B------:R-:W-:Y:S02]  /*a6e0*/  UISETP.GT.U32.AND UP0, UPT, UR8, 0xffff, UPT ;  /* 0x0000ffff0800788c */ /* 0x000fe4000bf04070 */
[----:B------:R-:W-:Y:S02]  /*a6f0*/  USHF.L.U32 UR10, UR11, UR9, URZ ;  /* 0x000000090b0a7299 */ /* 0x000fe4000800063f */
[----:B------:R-:W-:Y:S02]  /*a700*/  ULOP3.LUT UR9, UR9, 0x1, URZ, 0xfc, !UPT ;  /* 0x0000000109097892 */ /* 0x000fe4000f8efc3f */
[----:B------:R-:W-:Y:S02]  /*a710*/  USEL UR8, UR8, 0xffff, !UP0 ;  /* 0x0000ffff08087887 */ /* 0x000fe4000c000000 */
[----:B------:R-:W-:-:S02]  /*a720*/  USHF.L.U32 UR9, UR11, UR9, URZ ;  /* 0x000000090b097299 */ /* 0x000fc4000800063f */
[----:B------:R-:W-:Y:S02]  /*a730*/  ULOP3.LUT UR8, UR8, 0xffff, URZ, 0xc0, !UPT ;  /* 0x0000ffff08087892 */ /* 0x000fe4000f8ec03f */
[----:B------:R-:W-:Y:S02]  /*a740*/  ULOP3.LUT UR6, UR6, 0x80, URZ, 0xc0, !UPT ;  /* 0x0000008006067892 */ /* 0x000fe4000f8ec03f */
[----:B------:R-:W-:Y:S02]  /*a750*/  ULOP3.LUT UR7, UR7, 0x1000, URZ, 0xc0, !UPT ;  /* 0x0000100007077892 */ /* 0x000fe4000f8ec03f */
[----:B------:R-:W-:Y:S02]  /*a760*/  ULOP3.LUT UR19, UR10, UR9, URZ, 0xfc, !UPT ;  /* 0x000000090a137292 */ /* 0x000fe4000f8efc3f */
[----:B------:R-:W-:-:S12]  /*a770*/  USHF.L.U32 UR18, UR18, UR8, URZ ;  /* 0x0000000812127299 */ /* 0x000fd8000800063f */
.L_x_308:
[----:B------:R-:W-:-:S03]  /*a780*/  UMOV UR8, 0xffffffff ;  /* 0xffffffff00087882 */ /* 0x000fc60000000000 */
[----:B------:R-:W-:Y:S05]  /*a790*/  BRA.DIV UR8, `(.L_x_297) ;  /* 0x0000001208f47947 */ /* 0x000fea000b800000 */
[----:B------:R-:W-:-:S13]  /*a7a0*/  ELECT P6, URZ, PT ;  /* 0x00000000003f782f */ /* 0x000fda00038c0000 */
.L_x_328:
[----:B------:R-:W0:Y:S01]  /*a7b0*/  LDC R3, c[0x0][0x28c] ;  /* 0x0000a300ff037b82 */ /* 0x000e220000000800 */
[----:B------:R-:W-:Y:S01]  /*a7c0*/  BSSY B1, `(.L_x_298) ;  /* 0x000003d000017945 */ /* 0x000fe20003800000 */
[----:B0-----:R-:W-:-:S13]  /*a7d0*/  ISETP.LT.OR P6, PT, R3, 0x1, !P6 ;  /* 0x000000010300780c */ /* 0x001fda00077c1670 */
[----:B------:R-:W-:Y:S05]  /*a7e0*/  @P6 BRA `(.L_x_299) ;  /* 0x0000000000e86947 */ /* 0x000fea0003800000 */
[----:B------:R-:W-:Y:S01]  /*a7f0*/  LEA R19, R19, UR27, 0x1 ;  /* 0x0000001b13137c11 */ /* 0x000fe2000f8e08ff */
[----:B------:R-:W-:Y:S01]  /*a800*/  IMAD.MOV.U32 R11, RZ, RZ, RZ ;  /* 0x000000ffff0b7224 */ /* 0x000fe200078e00ff */
[----:B------:R-:W-:Y:S01]  /*a810*/  LEA R22, R22, UR6, 0x8 ;  /* 0x0000000616167c11 */ /* 0x000fe2000f8e40ff */
[----:B------:R-:W-:Y:S02]  /*a820*/  IMAD.U32 R13, RZ, RZ, UR26 ;  /* 0x0000001aff0d7e24 */ /* 0x000fe4000f8e00ff */
[----:B------:R-:W-:Y:S02]  /*a830*/  IMAD.MOV.U32 R3, RZ, RZ, R0 ;  /* 0x000000ffff037224 */ /* 0x000fe400078e0000 */
[----:B------:R-:W-:Y:S02]  /*a840*/  IMAD.MOV.U32 R4, RZ, RZ, R7 ;  /* 0x000000ffff047224 */ /* 0x000fe400078e0007 */
[----:B------:R-:W-:-:S07]  /*a850*/  IMAD.SHL.U32 R19, R19, 0x20, RZ ;  /* 0x0000002013137824 */ /* 0x000fce00078e00ff */
.L_x_303:
[----:B------:R-:W0:Y:S01]  /*a860*/  S2R R10, SR_CgaCtaId ;  /* 0x00000000000a7919 */ /* 0x000e220000008800 */
[----:B------:R-:W-:Y:S01]  /*a870*/  MOV R5, 0x400 ;  /* 0x0000040000057802 */ /* 0x000fe20000000f00 */
[----:B------:R-:W1:Y:S03]  /*a880*/  @!P2 LDC R9, c[0x0][0x500] ;  /* 0x00014000ff09ab82 */ /* 0x000e660000000800 */
[----:B0-----:R-:W-:Y:S02]  /*a890*/  LEA R12, R10, R5, 0x18 ;  /* 0x000000050a0c7211 */ /* 0x001fe400078ec0ff */
[----:B------:R-:W-:-:S03]  /*a8a0*/  SHF.L.U32 R5, R3, 0x1f, RZ ;  /* 0x0000001f03057819 */ /* 0x000fc600000006ff */
[----:B------:R-:W-:-:S04]  /*a8b0*/  IMAD R10, R4, 0x8, R12 ;  /* 0x00000008040a7824 */ /* 0x000fc800078e020c */
[----:B------:R-:W0:Y:S02]  /*a8c0*/  SYNCS.PHASECHK.TRANS64.TRYWAIT P1, [R10+URZ+0x58], R5 ;  /* 0x000058050a0075a7 */ /* 0x000e24000802017f */
[----:B01----:R-:W-:Y:S05]  /*a8d0*/  @!P1 BRA `(.L_x_300) ;  /* 0x0000001000c49947 */ /* 0x003fea0003800000 */
.L_x_329:
[----:B0-----:R-:W-:Y:S01]  /*a8e0*/  PRMT R5, R6, 0x9910, RZ ;  /* 0x0000991006057816 */ /* 0x001fe200000000ff */
[----:B------:R0:W-:Y:S03]  /*a8f0*/  @!P2 SYNCS.ARRIVE.TRANS64 RZ, [R10+URZ], R9 ;  /* 0x000000090affa9a7 */ /* 0x0001e6000800003f */
[----:B------:R-:W-:-:S13]  /*a900*/  ISETP.NE.AND P1, PT, R5, 0x2, PT ;  /* 0x000000020500780c */ /* 0x000fda0003f25270 */
[----:B0-----:R-:W-:Y:S05]  /*a910*/  @P1 BRA `(.L_x_301) ;  /* 0x0000000000041947 */ /* 0x001fea0003800000 */
[----:B------:R-:W-:Y:S01]  /*a920*/  BPT.TRAP 0x1 ;  /* 0x000000040000795c */ /* 0x000fe20000300000 */
.L_x_301:
[----:B------:R-:W-:Y:S05]  /*a930*/  @P0 BRA `(.L_x_302) ;  /* 0x0000000000040947 */ /* 0x000fea0003800000 */
[----:B------:R-:W-:Y:S01]  /*a940*/  BPT.TRAP 0x1 ;  /* 0x000000040000795c */ /* 0x000fe20000300000 */
.L_x_302:
[----:B------:R-:W-:Y:S01]  /*a950*/  LEA R5, R4, UR27, 0x1 ;  /* 0x0000001b04057c11 */ /* 0x000fe2000f8e08ff */
[----:B------:R-:W-:Y:S01]  /*a960*/  VIADD R13, R13, 0xffffffff ;  /* 0xffffffff0d0d7836 */ /* 0x000fe20000000000 */
[----:B------:R-:W-:Y:S01]  /*a970*/  R2UR UR22, R19 ;  /* 0x00000000131672ca */ /* 0x000fe200000e0000 */
[----:B------:R-:W-:Y:S01]  /*a980*/  UIADD3 UR14, UP0, UR24, 0xf0, URZ ;  /* 0x000000f0180e7890 */ /* 0x000fe2000ff1e03f */
[----:B------:R-:W-:Y:S01]  /*a990*/  R2UR UR9, R10 ;  /* 0x000000000a0972ca */ /* 0x000fe200000e0000 */
[----:B------:R-:W-:Y:S01]  /*a9a0*/  IMAD.SHL.U32 R5, R5, 0x400, RZ ;  /* 0x0000040005057824 */ /* 0x000fe200078e00ff */
[----:B------:R-:W-:Y:S01]  /*a9b0*/  R2UR UR10, R11 ;  /* 0x000000000b0a72ca */ /* 0x000fe200000e0000 */
[----:B------:R-:W-:Y:S01]  /*a9c0*/  UIADD3 UR30, UP1, UR24, 0x1f0, URZ ;  /* 0x000001f0181e7890 */ /* 0x000fe2000ff3e03f */
[----:B------:R-:W-:Y:S01]  /*a9d0*/  R2UR UR12, R2 ;  /* 0x00000000020c72ca */ /* 0x000fe200000e0000 */
[--C-:B------:R-:W-:Y:S01]  /*a9e0*/  IMAD R9, R5, 0x2, R12.reuse ;  /* 0x0000000205097824 */ /* 0x100fe200078e020c */
[----:B------:R-:W-:Y:S01]  /*a9f0*/  LEA R5, R4, UR7, 0xd ;  /* 0x0000000704057c11 */ /* 0x000fe2000f8e68ff */
[----:B------:R-:W-:Y:S01]  /*aa00*/  UIADD3.X UR15, URZ, UR25, URZ, UP0, !UPT ;  /* 0x000000193f0f7290 */ /* 0x000fe200087fe43f */
[----:B------:R-:W-:Y:S01]  /*aa10*/  R2UR UR23, R22 ;  /* 0x00000000161772ca */ /* 0x000fe200000e0000 */
[----:B------:R-:W-:Y:S01]  /*aa20*/  UPRMT UR20, URZ, 0x5410, UR18 ;  /* 0x000054103f147896 */ /* 0x000fe20008000012 */
[----:B------:R-:W-:Y:S01]  /*aa30*/  R2UR UR8, R9 ;  /* 0x00000000090872ca */ /* 0x000fe200000e0000 */
[----:B------:R-:W-:Y:S01]  /*aa40*/  IMAD R5, R5, 0x2, R12 ;  /* 0x0000000205057824 */ /* 0x000fe200078e020c */
[----:B------:R-:W-:Y:S01]  /*aa50*/  ISETP.GT.AND P3, PT, R13, 0x1, PT ;  /* 0x000000010d00780c */ /* 0x000fe20003f64270 */
[----:B------:R-:W-:Y:S01]  /*aa60*/  VIADD R4, R4, 0x1 ;  /* 0x0000000104047836 */ /* 0x000fe20000000000 */
[----:B------:R-:W-:Y:S01]  /*aa70*/  UPRMT UR28, URZ, 0x5410, UR19 ;  /* 0x000054103f1c7896 */ /* 0x000fe20008000013 */
[----:B------:R-:W-:Y:S01]  /*aa80*/  VIADD R11, R11, 0x20 ;  /* 0x000000200b0b7836 */ /* 0x000fe20000000000 */
[----:B------:R-:W-:Y:S01]  /*aa90*/  R2UR UR11, R5 ;  /* 0x00000000050b72ca */ /* 0x000fe200000e0000 */
[----:B------:R-:W-:Y:S01]  /*aaa0*/  UIADD3.X UR31, URZ, UR25, URZ, UP1, !UPT ;  /* 0x000000193f1f7290 */ /* 0x000fe20008ffe43f */
[----:B------:R-:W-:Y:S01]  /*aab0*/  ISETP.NE.AND P1, PT, R4, 0xb, PT ;  /* 0x0000000b0400780c */ /* 0x000fe20003f25270 */
[----:B------:R-:W-:Y:S01]  /*aac0*/  UMOV UR16, 0x0 ;  /* 0x0000000000107882 */ /* 0x000fe20000000000 */
[----:B------:R-:W-:-:S02]  /*aad0*/  UMOV UR17, 0x10000000 ;  /* 0x1000000000117882 */ /* 0x000fc40000000000 */
[----:B------:R-:W-:Y:S01]  /*aae0*/  SEL R10, RZ, 0x1, P1 ;  /* 0x00000001ff0a7807 */ /* 0x000fe20000800000 */
[----:B------:R-:W-:Y:S01]  /*aaf0*/  UIADD3 UR8, UR8, 0x180, URZ ;  /* 0x0000018008087890 */ /* 0x000fe2000fffe03f */
[----:B------:R-:W-:Y:S02]  /*ab00*/  SEL R4, R4, RZ, P1 ;  /* 0x000000ff04047207 */ /* 0x000fe40000800000 */
[----:B------:R-:W-:-:S03]  /*ab10*/  LOP3.LUT R3, R3, R10, RZ, 0x3c, !PT ;  /* 0x0000000a03037212 */ /* 0x000fc600078e3cff */
[----:B------:R-:W-:-:S03]  /*ab20*/  UIADD3 UR21, UR11, 0xb180, URZ ;  /* 0x0000b1800b157890 */ /* 0x000fc6000fffe03f */
[----:B------:R-:W-:Y:S02]  /*ab30*/  UMOV UR11, UR22 ;  /* 0x00000016000b7c82 */ /* 0x000fe40008000000 */
[----:B------:R0:W-:Y:S02]  /*ab40*/  UTMALDG.3D.MULTICAST [UR8], [UR14], UR20, desc[UR16] ;  /* 0x000010080e0073b4 */ /* 0x0001e40008011814 */
[----:B0-----:R-:W-:Y:S01]  /*ab50*/  UMOV UR8, UR21 ;  /* 0x0000001500087c82 */ /* 0x001fe20008000000 */
[----:B------:R-:W-:Y:S02]  /*ab60*/  UMOV UR11, UR23 ;  /* 0x00000017000b7c82 */ /* 0x000fe40008000000 */
[----:B------:R0:W-:Y:S02]  /*ab70*/  UTMALDG.3D.MULTICAST [UR8], [UR30], UR28, desc[UR16] ;  /* 0x000010081e0073b4 */ /* 0x0001e4000801181c */
[----:B0-----:R-:W-:Y:S05]  /*ab80*/  @P3 BRA `(.L_x_303) ;  /* 0xfffffffc00343947 */ /* 0x001fea000383ffff */
.L_x_299:
[----:B------:R-:W-:Y:S05]  /*ab90*/  BSYNC B1 ;  /* 0x0000000000017941 */ /* 0x000fea0003800000 */
.L_x_298:
[----:B------:R-:W2:Y:S01]  /*aba0*/  LDL.64 R14, [R1] ;  /* 0x00000000010e7983 */ /* 0x000ea20000100a00 */
[----:B------:R-:W-:Y:S01]  /*abb0*/  LOP3.LUT P4, RZ, R8, 0xff, RZ, 0xc0, !PT ;  /* 0x000000ff08ff7812 */ /* 0x000fe2000788c0ff */
[----:B------:R-:W-:Y:S01]  /*abc0*/  VIADD R4, R7, UR40 ;  /* 0x0000002807047c36 */ /* 0x000fe20008000000 */
[----:B------:R-:W-:Y:S01]  /*abd0*/  ULDC.64 UR8, c[0x0][0x650] ;  /* 0x0001940000087ab9 */ /* 0x000fe20000000a00 */
[----:B------:R-:W-:Y:S01]  /*abe0*/  IMAD.U32 R7, RZ, RZ, UR40 ;  /* 0x00000028ff077e24 */ /* 0x000fe2000f8e00ff */
[----:B------:R-:W-:Y:S01]  /*abf0*/  UISETP.GE.U32.AND UP0, UPT, UR40, 0xb, UPT ;  /* 0x0000000b2800788c */ /* 0x000fe2000bf06070 */
[----:B------:R-:W-:Y:S01]  /*ac00*/  BSSY B1, `(.L_x_304) ;  /* 0x000006f000017945 */ /* 0x000fe20003800000 */
[----:B------:R-:W-:Y:S01]  /*ac10*/  ISETP.GT.U32.AND P1, PT, R4, 0xa, PT ;  /* 0x0000000a0400780c */ /* 0x000fe20003f24070 */
[----:B------:R-:W-:Y:S01]  /*ac20*/  IMAD.MOV.U32 R19, RZ, RZ, -0x1 ;  /* 0xffffffffff137424 */ /* 0x000fe200078e00ff */
[----:B------:R-:W-:Y:S01]  /*ac30*/  PRMT R8, RZ, 0x7610, R8 ;  /* 0x00007610ff087816 */ /* 0x000fe20000000008 */
[----:B------:R-:W-:Y:S01]  /*ac40*/  IMAD.MOV.U32 R22, RZ, RZ, -0x1 ;  /* 0xffffffffff167424 */ /* 0x000fe200078e00ff */
[----:B------:R-:W-:-:S02]  /*ac50*/  ISETP.LT.U32.AND P1, PT, R7, 0xb, P1 ;  /* 0x0000000b0700780c */ /* 0x000fc40000f21070 */
[----:B------:R-:W-:Y:S01]  /*ac60*/  PLOP3.LUT P3, PT, PT, PT, UP0, 0x80, 0x0 ;  /* 0x000000000000781c */ /* 0x000fe20003f6f008 */
[----:B------:R-:W0:Y:S01]  /*ac70*/  @P4 S2R R3, SR_CgaCtaId ;  /* 0x0000000000034919 */ /* 0x000e220000008800 */
[----:B------:R-:W-:-:S04]  /*ac80*/  @P4 MOV R2, 0x400 ;  /* 0x0000040000024802 */ /* 0x000fc80000000f00 */
[----:B0-----:R-:W-:Y:S01]  /*ac90*/  @P4 LEA R5, R3, R2, 0x18 ;  /* 0x0000000203054211 */ /* 0x001fe200078ec0ff */
[----:B------:R-:W-:-:S03]  /*aca0*/  IMAD.WIDE.U32 R2, R4, -0x45d1745d, RZ ;  /* 0xba2e8ba304027825 */ /* 0x000fc600078e00ff */
[----:B------:R0:W-:Y:S01]  /*acb0*/  @P4 SYNCS.ARRIVE.TRANS64.A1T0 RZ, [R5+URZ+0xe8], RZ ;  /* 0x0000e8ff05ff49a7 */ /* 0x0001e2000810003f */
[----:B------:R-:W-:Y:S01]  /*acc0*/  IMAD.MOV.U32 R2, RZ, RZ, -0x1 ;  /* 0xffffffffff027424 */ /* 0x000fe200078e00ff */
[----:B0-----:R-:W-:Y:S02]  /*acd0*/  SHF.R.U32.HI R5, RZ, 0x3, R3 ;  /* 0x00000003ff057819 */ /* 0x001fe40000011603 */
[----:B------:R-:W-:-:S03]  /*ace0*/  SEL R3, RZ, 0x1, !P1 ;  /* 0x00000001ff037807 */ /* 0x000fc60004800000 */
[----:B------:R-:W-:Y:S01]  /*acf0*/  IMAD R7, R5, -0xb, R4 ;  /* 0xfffffff505077824 */ /* 0x000fe200078e0204 */
[----:B------:R-:W-:Y:S02]  /*ad00*/  LOP3.LUT R0, R0, R3, RZ, 0x3c, !PT ;  /* 0x0000000300007212 */ /* 0x000fe400078e3cff */
[----:B------:R-:W-:Y:S02]  /*ad10*/  PRMT R3, RZ, 0x7610, R3 ;  /* 0x00007610ff037816 */ /* 0x000fe40000000003 */
[----:B------:R-:W-:Y:S02]  /*ad20*/  @P3 LOP3.LUT R0, R0, 0x1, R5, 0x78, !PT ;  /* 0x0000000100003812 */ /* 0x000fe400078e7805 */
[----:B--2---:R-:W-:-:S04]  /*ad30*/  IADD3 R18, P4, R18, R14, RZ ;  /* 0x0000000e12127210 */ /* 0x004fc80007f9e0ff */
[----:B------:R-:W-:Y:S01]  /*ad40*/  ISETP.GE.U32.AND P1, PT, R18, UR8, PT ;  /* 0x0000000812007c0c */ /* 0x000fe2000bf26070 */
[----:B------:R-:W-:-:S05]  /*ad50*/  IMAD.X R17, R17, 0x1, R23, P4 ;  /* 0x0000000111117824 */ /* 0x000fca00020e0617 */
[----:B------:R-:W-:-:S13]  /*ad60*/  ISETP.GE.U32.AND.EX P1, PT, R17, UR9, PT, P1 ;  /* 0x0000000911007c0c */ /* 0x000fda000bf26110 */
[----:B------:R-:W-:Y:S05]  /*ad70*/  @P1 BRA `(.L_x_305) ;  /* 0x00000004005c1947 */ /* 0x000fea0003800000 */
[----:B------:R-:W0:Y:S01]  /*ad80*/  S2R R11, SR_CTAID.X ;  /* 0x00000000000b7919 */ /* 0x000e220000002500 */
[----:B------:R-:W-:Y:S01]  /*ad90*/  ULDC.64 UR8, c[0x0][0x628] ;  /* 0x00018a0000087ab9 */ /* 0x000fe20000000a00 */
[----:B------:R-:W1:Y:S01]  /*ada0*/  LDC R12, c[0x0][0x144] ;  /* 0x00005100ff0c7b82 */ /* 0x000e620000000800 */
[----:B------:R-:W-:Y:S01]  /*adb0*/  ISETP.NE.U32.AND P1, PT, RZ, UR8, PT ;  /* 0x00000008ff007c0c */ /* 0x000fe2000bf25070 */
[----:B------:R-:W2:Y:S01]  /*adc0*/  S2R R9, SR_CTAID.Y ;  /* 0x0000000000097919 */ /* 0x000ea20000002600 */
[----:B------:R-:W-:Y:S01]  /*add0*/  ULDC UR10, c[0x0][0x150] ;  /* 0x00005400000a7ab9 */ /* 0x000fe20000000800 */
[----:B------:R-:W-:Y:S01]  /*ade0*/  ULDC UR11, c[0x0][0x630] ;  /* 0x00018c00000b7ab9 */ /* 0x000fe20000000800 */
[----:B------:R-:W-:Y:S01]  /*adf0*/  ISETP.NE.AND.EX P1, PT, RZ, UR9, PT, P1 ;  /* 0x00000009ff007c0c */ /* 0x000fe2000bf25310 */
[----:B------:R-:W-:Y:S01]  /*ae00*/  IMAD.MOV.U32 R2, RZ, RZ, R18 ;  /* 0x000000ffff027224 */ /* 0x000fe200078e0012 */
[----:B0-----:R-:W-:-:S05]  /*ae10*/  I2FP.F32.U32 R3, R11 ;  /* 0x0000000b00037245 */ /* 0x001fca0000201000 */
[----:B------:R-:W-:Y:S01]  /*ae20*/  FMUL R14, R3, UR10 ;  /* 0x0000000a030e7c20 */ /* 0x000fe20008400000 */
[----:B------:R-:W-:-:S05]  /*ae30*/  IMAD.MOV.U32 R3, RZ, RZ, R17 ;  /* 0x000000ffff037224 */ /* 0x000fca00078e0011 */
[----:B--2---:R-:W-:Y:S05]  /*ae40*/  @!P1 BRA `(.L_x_306) ;  /* 0x0000000000289947 */ /* 0x004fea0003800000 */
[----:B------:R-:W-:Y:S02]  /*ae50*/  ULDC UR10, c[0x0][0x634] ;  /* 0x00018d00000a7ab9 */ /* 0x000fe40000000800 */
[----:B------:R-:W-:-:S05]  /*ae60*/  IADD3 R3, P1, R18, UR10, RZ ;  /* 0x0000000a12037c10 */ /* 0x000fca000ff3e0ff */
[----:B------:R-:W-:-:S04]  /*ae70*/  IMAD.X R13, RZ, RZ, R17, P1 ;  /* 0x000000ffff0d7224 */ /* 0x000fc800008e0611 */
[----:B------:R-:W-:-:S04]  /*ae80*/  IMAD.WIDE.U32 R4, R13, UR8, RZ ;  /* 0x000000080d047c25 */ /* 0x000fc8000f8e00ff */
[----:B------:R-:W-:-:S04]  /*ae90*/  IMAD.WIDE.U32 R4, P1, R3, UR9, R4 ;  /* 0x0000000903047c25 */ /* 0x000fc8000f820004 */
[----:B------:R-:W-:-:S04]  /*aea0*/  IMAD.WIDE.U32 R2, R3, UR8, RZ ;  /* 0x0000000803027c25 */ /* 0x000fc8000f8e00ff */
[----:B------:R-:W-:Y:S01]  /*aeb0*/  IMAD.MOV.U32 R2, RZ, RZ, R5 ;  /* 0x000000ffff027224 */ /* 0x000fe200078e0005 */
[----:B------:R-:W-:Y:S01]  /*aec0*/  IADD3 RZ, P3, R3, R4, RZ ;  /* 0x0000000403ff7210 */ /* 0x000fe20007f7e0ff */
[----:B------:R-:W-:-:S04]  /*aed0*/  IMAD.X R3, RZ, RZ, RZ, P1 ;  /* 0x000000ffff037224 */ /* 0x000fc800008e06ff */
[----:B------:R-:W-:-:S08]  /*aee0*/  IMAD.WIDE.U32.X R2, R13, UR9, R2, P3 ;  /* 0x000000090d027c25 */ /* 0x000fd000098e0402 */
.L_x_306:
[--C-:B------:R-:W-:Y:S01]  /*aef0*/  SHF.R.U64 R10, R2, UR11, R3.reuse ;  /* 0x0000000b020a7c19 */ /* 0x100fe20008001203 */
[----:B------:R-:W0:Y:S01]  /*af00*/  F2I.U32.TRUNC.NTZ R14, R14 ;  /* 0x0000000e000e7305 */ /* 0x000e22000020f000 */
[----:B------:R-:W-:Y:S01]  /*af10*/  SHF.R.U32.HI R2, RZ, UR11, R3 ;  /* 0x0000000bff027c19 */ /* 0x000fe20008011603 */
[----:B------:R-:W-:Y:S01]  /*af20*/  ULDC.64 UR8, c[0x0][0x620] ;  /* 0x0001880000087ab9 */ /* 0x000fe20000000a00 */
[----:B------:R-:W-:Y:S01]  /*af30*/  IADD3 R5, P1, RZ, -R10, RZ ;  /* 0x8000000aff057210 */ /* 0x000fe20007f3e0ff */
[----:B------:R-:W-:Y:S01]  /*af40*/  IMAD.MOV.U32 R3, RZ, RZ, R17 ;  /* 0x000000ffff037224 */ /* 0x000fe200078e0011 */
[----:B------:R-:W-:-:S03]  /*af50*/  ULDC.64 UR10, c[0x0][0x640] ;  /* 0x00019000000a7ab9 */ /* 0x000fc60000000a00 */
[----:B------:R-:W-:Y:S01]  /*af60*/  IMAD.X R2, RZ, RZ, ~R2, P1 ;  /* 0x000000ffff027224 */ /* 0x000fe200008e0e02 */
[----:B------:R-:W-:-:S03]  /*af70*/  ISETP.NE.U32.AND P1, PT, RZ, UR10, PT ;  /* 0x0000000aff007c0c */ /* 0x000fc6000bf25070 */
[----:B------:R-:W-:Y:S01]  /*af80*/  IMAD R4, R2, UR8, RZ ;  /* 0x0000000802047c24 */ /* 0x000fe2000f8e02ff */
[----:B------:R-:W-:Y:S01]  /*af90*/  ISETP.NE.AND.EX P1, PT, RZ, UR11, PT, P1 ;  /* 0x0000000bff007c0c */ /* 0x000fe2000bf25310 */
[----:B------:R-:W-:-:S04]  /*afa0*/  IMAD.MOV.U32 R2, RZ, RZ, R18 ;  /* 0x000000ffff027224 */ /* 0x000fc800078e0012 */
[----:B------:R-:W-:Y:S01]  /*afb0*/  IMAD.WIDE.U32 R2, R5, UR8, R2 ;  /* 0x0000000805027c25 */ /* 0x000fe2000f8e0002 */
[----:B------:R-:W-:-:S03]  /*afc0*/  ULDC UR8, c[0x0][0x618] ;  /* 0x0001860000087ab9 */ /* 0x000fc60000000800 */
[----:B------:R-:W-:Y:S01]  /*afd0*/  IMAD R5, R5, UR9, R4 ;  /* 0x0000000905057c24 */ /* 0x000fe2000f8e0204 */
[----:B------:R-:W-:Y:S01]  /*afe0*/  ULDC UR9, c[0x0][0x154] ;  /* 0x0000550000097ab9 */ /* 0x000fe20000000800 */
[----:B0-----:R-:W-:Y:S02]  /*aff0*/  IMAD.MOV R4, RZ, RZ, -R14 ;  /* 0x000000ffff047224 */ /* 0x001fe400078e0a0e */
[----:B------:R-:W0:Y:S01]  /*b000*/  LDC R14, c[0x0][0x148] ;  /* 0x00005200ff0e7b82 */ /* 0x000e220000000800 */
[----:B------:R-:W-:Y:S02]  /*b010*/  IMAD.IADD R3, R3, 0x1, R5 ;  /* 0x0000000103037824 */ /* 0x000fe400078e0205 */
[----:B-1----:R-:W-:Y:S01]  /*b020*/  IMAD R11, R12, R4, R11 ;  /* 0x000000040c0b7224 */ /* 0x002fe200078e020b */
[----:B------:R-:W-:Y:S02]  /*b030*/  I2FP.F32.U32 R4, R9 ;  /* 0x0000000900047245 */ /* 0x000fe40000201000 */
[----:B------:R-:W-:-:S02]  /*b040*/  SHF.R.U64 R12, R2, UR8, R3 ;  /* 0x00000008020c7c19 */ /* 0x000fc40008001203 */
[----:B------:R-:W-:Y:S01]  /*b050*/  SHF.R.U32.HI R3, RZ, UR8, R3 ;  /* 0x00000008ff037c19 */ /* 0x000fe20008011603 */
[----:B------:R-:W-:Y:S01]  /*b060*/  FMUL R4, R4, UR9 ;  /* 0x0000000904047c20 */ /* 0x000fe20008400000 */
[----:B------:R-:W-:Y:S02]  /*b070*/  ULDC UR8, c[0x0][0x608] ;  /* 0x0001820000087ab9 */ /* 0x000fe40000000800 */
[--C-:B------:R-:W-:Y:S01]  /*b080*/  SHF.R.U64 R15, R12, UR8, R3.reuse ;  /* 0x000000080c0f7c19 */ /* 0x100fe20008001203 */
[----:B------:R1:W2:Y:S01]  /*b090*/  F2I.U32.TRUNC.NTZ R20, R4 ;  /* 0x0000000400147305 */ /* 0x0002a2000020f000 */
[----:B------:R-:W-:Y:S01]  /*b0a0*/  SHF.R.U32.HI R2, RZ, UR8, R3 ;  /* 0x00000008ff027c19 */ /* 0x000fe20008011603 */
[----:B------:R-:W-:-:S03]  /*b0b0*/  ULDC UR8, c[0x0][0x658] ;  /* 0x0001960000087ab9 */ /* 0x000fc60000000800 */
[--C-:B------:R-:W-:Y:S02]  /*b0c0*/  SHF.R.U64 R13, R15, UR8, R2.reuse ;  /* 0x000000080f0d7c19 */ /* 0x100fe40008001202 */
[----:B------:R-:W-:-:S03]  /*b0d0*/  SHF.R.U32.HI R19, RZ, UR8, R2 ;  /* 0x00000008ff137c19 */ /* 0x000fc60008011602 */
[----:B------:R-:W-:Y:S02]  /*b0e0*/  IMAD.MOV.U32 R2, RZ, RZ, R13 ;  /* 0x000000ffff027224 */ /* 0x000fe400078e000d */
[----:B------:R-:W-:Y:S01]  /*b0f0*/  IMAD.MOV.U32 R3, RZ, RZ, R19 ;  /* 0x000000ffff037224 */ /* 0x000fe200078e0013 */
[----:B-1----:R-:W-:Y:S06]  /*b100*/  @!P1 BRA `(.L_x_307) ;  /* 0x0000000000289947 */ /* 0x002fec0003800000 */
        /* <DEDUP_REMOVED lines=10> */
.L_x_307:
[----:B------:R-:W1:Y:S01]  /*b1b0*/  LDC R4, c[0x0][0x65c] ;  /* 0x00019700ff047b82 */ /* 0x000e620000000800 */
[----:B------:R-:W-:Y:S01]  /*b1c0*/  ULDC UR8, c[0x0][0x648] ;  /* 0x0001920000087ab9 */ /* 0x000fe20000000800 */
[----:B------:R-:W-:Y:S01]  /*b1d0*/  LOP3.LUT R15, R15, UR13, RZ, 0xc0, !PT ;  /* 0x0000000d0f0f7c12 */ /* 0x000fe2000f8ec0ff */
[----:B--2---:R-:W-:Y:S01]  /*b1e0*/  IMAD.MOV R20, RZ, RZ, -R20 ;  /* 0x000000ffff147224 */ /* 0x004fe200078e0a14 */
[----:B------:R-:W-:Y:S01]  /*b1f0*/  SHF.R.U64 R2, R2, UR8, R3 ;  /* 0x0000000802027c19 */ /* 0x000fe20008001203 */
[----:B------:R-:W-:Y:S01]  /*b200*/  ULDC UR8, c[0x0][0x638] ;  /* 0x00018e0000087ab9 */ /* 0x000fe20000000800 */
[----:B------:R-:W-:Y:S01]  /*b210*/  LOP3.LUT R12, R12, UR4, RZ, 0xc0, !PT ;  /* 0x000000040c0c7c12 */ /* 0x000fe2000f8ec0ff */
[----:B------:R-:W-:Y:S01]  /*b220*/  ULDC UR9, c[0x0][0x610] ;  /* 0x0001840000097ab9 */ /* 0x000fe20000000800 */
[----:B------:R-:W-:Y:S01]  /*b230*/  IMAD.MOV.U32 R3, RZ, RZ, 0x1 ;  /* 0x00000001ff037424 */ /* 0x000fe200078e00ff */
[----:B-1----:R-:W-:Y:S01]  /*b240*/  ISETP.NE.AND P1, PT, R4, 0x1, PT ;  /* 0x000000010400780c */ /* 0x002fe20003f25270 */
[----:B------:R-:W-:-:S02]  /*b250*/  IMAD.MOV R4, RZ, RZ, -R2 ;  /* 0x000000ffff047224 */ /* 0x000fc400078e0a02 */
[----:B------:R-:W-:Y:S02]  /*b260*/  IMAD R2, R2, UR5, R15 ;  /* 0x0000000502027c24 */ /* 0x000fe4000f8e020f */
[----:B------:R-:W-:Y:S01]  /*b270*/  IMAD R13, R4, UR8, R13 ;  /* 0x00000008040d7c24 */ /* 0x000fe2000f8e020d */
[----:B------:R-:W-:-:S07]  /*b280*/  ULDC UR8, c[0x0][0x600] ;  /* 0x0001800000087ab9 */ /* 0x000fce0000000800 */
[----:B0-----:R-:W-:-:S04]  /*b290*/  @P1 IMAD R11, R14, R20, R9 ;  /* 0x000000140e0b1224 */ /* 0x001fc800078e0209 */
[----:B------:R-:W-:Y:S02]  /*b2a0*/  IMAD R11, R2, UR9, R11 ;  /* 0x00000009020b7c24 */ /* 0x000fe4000f8e020b */
[----:B------:R-:W-:-:S05]  /*b2b0*/  IMAD R2, R13, UR8, R12 ;  /* 0x000000080d027c24 */ /* 0x000fca000f8e020c */
[----:B------:R-:W-:Y:S02]  /*b2c0*/  SEL R22, R2, R11, !P1 ;  /* 0x0000000b02167207 */ /* 0x000fe40004800000 */
[----:B------:R-:W-:Y:S01]  /*b2d0*/  SEL R19, R11, R2, !P1 ;  /* 0x000000020b137207 */ /* 0x000fe20004800000 */
[----:B------:R-:W-:-:S07]  /*b2e0*/  IMAD.MOV.U32 R2, RZ, RZ, R10 ;  /* 0x000000ffff027224 */ /* 0x000fce00078e000a */
.L_x_305:
[----:B------:R-:W-:Y:S05]  /*b2f0*/  BSYNC B1 ;  /* 0x0000000000017941 */ /* 0x000fea0003800000 */
.L_x_304:
[----:B------:R-:W-:-:S13]  /*b300*/  LOP3.LUT P1, RZ, R3, 0xff, RZ, 0xc0, !PT ;  /* 0x000000ff03ff7812 */ /* 0x000fda000782c0ff */
[----:B------:R-:W-:Y:S05]  /*b310*/  @P1 BRA `(.L_x_308) ;  /* 0xfffffff400181947 */ /* 0x000fea000383ffff */
[----:B------:R-:W-:Y:S05]  /*b320*/  BSYNC B0 ;  /* 0x0000000000007941 */ /* 0x000fea0003800000 */
.L_x_296:
[----:B------:R-:W-:-:S03]  /*b330*/  UMOV UR8, 0xffffffff ;  /* 0xffffffff00087882 */ /* 0x000fc60000000000 */
[----:B------:R-:W-:Y:S05]  /*b340*/  BRA.DIV UR8, `(.L_x_309) ;  /* 0x0000000a083c7947 */ /* 0x000fea000b800000 */
[----:B------:R-:W-:-:S13]  /*b350*/  ELECT P6, URZ, PT ;  /* 0x00000000003f782f */ /* 0x000fda00038c0000 */
.L_x_332:
[----:B------:R-:W-:Y:S04]  /*b360*/  BSSY B0, `(.L_x_310) ;  /* 0x000006a000007945 */ /* 0x000fe80003800000 */
[----:B------:R-:W-:Y:S05]  /*b370*/  @!P6 BRA `(.L_x_311) ;  /* 0x0000000400a0e947 */ /* 0x000fea0003800000 */
[----:B------:R-:W-:-:S04]  /*b380*/  LOP3.LUT R16, R16, 0x2, RZ, 0xfc, !PT ;  /* 0x0000000210107812 */ /* 0x000fc800078efcff */
[----:B------:R-:W-:-:S13]  /*b390*/  ISETP.NE.AND P0, PT, R16, 0x3, PT ;  /* 0x000000031000780c */ /* 0x000fda0003f05270 */
[----:B------:R-:W-:Y:S05]  /*b3a0*/  @!P0 BRA `(.L_x_312) ;  /* 0x0000000000048947 */ /* 0x000fea0003800000 */
[----:B------:R-:W-:Y:S01]  /*b3b0*/  BPT.TRAP 0x1 ;  /* 0x000000040000795c */ /* 0x000fe20000300000 */
.L_x_312:
[----:B------:R-:W0:Y:S01]  /*b3c0*/  S2R R3, SR_CgaCtaId ;  /* 0x0000000000037919 */ /* 0x000e220000008800 */
[----:B------:R-:W-:Y:S02]  /*b3d0*/  MOV R2, 0x400 ;  /* 0x0000040000027802 */ /* 0x000fe40000000f00 */
[----:B------:R-:W-:Y:S02]  /*b3e0*/  SHF.L.U32 R4, R0, 0x1f, RZ ;  /* 0x0000001f00047819 */ /* 0x000fe400000006ff */
[----:B0-----:R-:W-:-:S05]  /*b3f0*/  LEA R2, R3, R2, 0x18 ;  /* 0x0000000203027211 */ /* 0x001fca00078ec0ff */
[----:B------:R-:W-:-:S04]  /*b400*/  VIADD R2, R2, 0x58 ;  /* 0x0000005802027836 */ /* 0x000fc80000000000 */
[C---:B------:R-:W-:Y:S02]  /*b410*/  IMAD R9, R7.reuse, 0x8, R2 ;  /* 0x0000000807097824 */ /* 0x040fe400078e0202 */
[----:B------:R-:W-:Y:S02]  /*b420*/  VIADD R7, R7, 0x1 ;  /* 0x0000000107077836 */ /* 0x000fe40000000000 */
[----:B------:R-:W0:Y:S03]  /*b430*/  SYNCS.PHASECHK.TRANS64.TRYWAIT P0, [R9+URZ], R4 ;  /* 0x00000004090075a7 */ /* 0x000e26000800017f */
[----:B------:R-:W-:-:S04]  /*b440*/  ISETP.NE.AND P1, PT, R7, 0xb, PT ;  /* 0x0000000b0700780c */ /* 0x000fc80003f25270 */
[----:B------:R-:W-:Y:S02]  /*b450*/  SEL R3, RZ, 0x1, P1 ;  /* 0x00000001ff037807 */ /* 0x000fe40000800000 */
[----:B------:R-:W-:Y:S02]  /*b460*/  SEL R7, R7, RZ, P1 ;  /* 0x000000ff07077207 */ /* 0x000fe40000800000 */
[----:B------:R-:W-:-:S03]  /*b470*/  LOP3.LUT R6, R0, R3, RZ, 0x3c, !PT ;  /* 0x0000000300067212 */ /* 0x000fc600078e3cff */
[----:B------:R-:W-:Y:S01]  /*b480*/  IMAD R8, R7, 0x8, R2 ;  /* 0x0000000807087824 */ /* 0x000fe200078e0202 */
[----:B------:R-:W-:Y:S01]  /*b490*/  SHF.L.U32 R5, R6, 0x1f, RZ ;  /* 0x0000001f06057819 */ /* 0x000fe200000006ff */
[----:B0-----:R-:W-:Y:S06]  /*b4a0*/  @!P0 BRA `(.L_x_313) ;  /* 0x0000000800048947 */ /* 0x001fec0003800000 */
.L_x_333:
[----:B------:R-:W1:Y:S01]  /*b4b0*/  SYNCS.PHASECHK.TRANS64.TRYWAIT P0, [R8+URZ], R5 ;  /* 0x00000005080075a7 */ /* 0x000e62000800017f */
[----:B------:R-:W-:-:S05]  /*b4c0*/  VIADD R0, R7, 0x1 ;  /* 0x0000000107007836 */ /* 0x000fca0000000000 */
[----:B------:R-:W-:-:S04]  /*b4d0*/  ISETP.NE.AND P1, PT, R0, 0xb, PT ;  /* 0x0000000b0000780c */ /* 0x000fc80003f25270 */
[----:B------:R-:W-:Y:S02]  /*b4e0*/  SEL R3, RZ, 0x1, P1 ;  /* 0x00000001ff037807 */ /* 0x000fe40000800000 */
[----:B------:R-:W-:Y:S02]  /*b4f0*/  SEL R7, R0, RZ, P1 ;  /* 0x000000ff00077207 */ /* 0x000fe40000800000 */
[----:B------:R-:W-:-:S03]  /*b500*/  LOP3.LUT R6, R6, R3, RZ, 0x3c, !PT ;  /* 0x0000000306067212 */ /* 0x000fc600078e3cff */
[----:B0-----:R-:W-:Y:S01]  /*b510*/  IMAD R9, R7, 0x8, R2 ;  /* 0x0000000807097824 */ /* 0x001fe200078e0202 */
[----:B------:R-:W-:Y:S01]  /*b520*/  SHF.L.U32 R4, R6, 0x1f, RZ ;  /* 0x0000001f06047819 */ /* 0x000fe200000006ff */
[----:B-1----:R-:W-:Y:S06]  /*b530*/  @!P0 BRA `(.L_x_314) ;  /* 0x0000000400f48947 */ /* 0x002fec0003800000 */
.L_x_334:
        /* <DEDUP_REMOVED lines=9> */
.L_x_335:
        /* <DEDUP_REMOVED lines=9> */
.L_x_336:
        /* <DEDUP_REMOVED lines=9> */
.L_x_337:
        /* <DEDUP_REMOVED lines=9> */
.L_x_338:
        /* <DEDUP_REMOVED lines=9> */
.L_x_339:
        /* <DEDUP_REMOVED lines=9> */
.L_x_340:
[----:B------:R-:W1:Y:S01]  /*b8a0*/  SYNCS.PHASECHK.TRANS64.TRYWAIT P0, [R9+URZ], R4 ;  /* 0x00000004090075a7 */ /* 0x000e62000800017f */
[----:B------:R-:W-:-:S05]  /*b8b0*/  VIADD R0, R7, 0x1 ;  /* 0x0000000107007836 */ /* 0x000fca0000000000 */
[----:B------:R-:W-:-:S04]  /*b8c0*/  ISETP.NE.AND P1, PT, R0, 0xb, PT ;  /* 0x0000000b0000780c */ /* 0x000fc80003f25270 */
[----:B------:R-:W-:Y:S02]  /*b8d0*/  SEL R3, RZ, 0x1, P1 ;  /* 0x00000001ff037807 */ /* 0x000fe40000800000 */
[----:B------:R-:W-:Y:S02]  /*b8e0*/  SEL R7, R0, RZ, P1 ;  /* 0x000000ff00077207 */ /* 0x000fe40000800000 */
[----:B------:R-:W-:-:S03]  /*b8f0*/  LOP3.LUT R11, R6, R3, RZ, 0x3c, !PT ;  /* 0x00000003060b7212 */ /* 0x000fc600078e3cff */
[----:B------:R-:W-:Y:S01]  /*b900*/  IMAD R6, R7, 0x8, R2 ;  /* 0x0000000807067824 */ /* 0x000fe200078e0202 */
[----:B0-----:R-:W-:Y:S01]  /*b910*/  SHF.L.U32 R5, R11, 0x1f, RZ ;  /* 0x0000001f0b057819 */ /* 0x001fe200000006ff */
[----:B-1----:R-:W-:Y:S06]  /*b920*/  @!P0 BRA `(.L_x_321) ;  /* 0x0000000400848947 */ /* 0x002fec0003800000 */
.L_x_341:
[----:B------:R-:W1:Y:S01]  /*b930*/  SYNCS.PHASECHK.TRANS64.TRYWAIT P0, [R6+URZ], R5 ;  /* 0x00000005060075a7 */ /* 0x000e62000800017f */
[----:B------:R-:W-:-:S05]  /*b940*/  VIADD R0, R7, 0x1 ;  /* 0x0000000107007836 */ /* 0x000fca0000000000 */
[----:B------:R-:W-:-:S04]  /*b950*/  ISETP.NE.AND P1, PT, R0, 0xb, PT ;  /* 0x0000000b0000780c */ /* 0x000fc80003f25270 */
[----:B0-----:R-:W-:Y:S02]  /*b960*/  SEL R4, RZ, 0x1, P1 ;  /* 0x00000001ff047807 */ /* 0x001fe40000800000 */
[----:B------:R-:W-:Y:S02]  /*b970*/  SEL R3, R0, RZ, P1 ;  /* 0x000000ff00037207 */ /* 0x000fe40000800000 */
[----:B------:R-:W-:Y:S01]  /*b980*/  LOP3.LUT R0, R11, R4, RZ, 0x3c, !PT ;  /* 0x000000040b007212 */ /* 0x000fe200078e3cff */
[----:B-1----:R-:W-:Y:S06]  /*b990*/  @!P0 BRA `(.L_x_322) ;  /* 0x00000004007c8947 */ /* 0x002fec0003800000 */
.L_x_342:
[----:B------:R-:W-:Y:S01]  /*b9a0*/  IMAD R3, R3, 0x8, R2 ;  /* 0x0000000803037824 */ /* 0x000fe200078e0202 */
[----:B------:R-:W-:-:S07]  /*b9b0*/  SHF.L.U32 R0, R0, 0x1f, RZ ;  /* 0x0000001f00007819 */ /* 0x000fce00000006ff */
.L_x_323:
[----:B-1----:R1:W2:Y:S02]  /*b9c0*/  SYNCS.PHASECHK.TRANS64.TRYWAIT P0, [R3+URZ], R0 ;  /* 0x00000000030075a7 */ /* 0x0022a4000800017f */
[----:B--2---:R-:W-:Y:S05]  /*b9d0*/  @!P0 NANOSLEEP.SYNCS 0x989680 ;  /* 0x009896800000895d */ /* 0x004fea0003900000 */
[----:B------:R-:W2:Y:S02]  /*b9e0*/  @!P0 SYNCS.PHASECHK.TRANS64 P0, [R3+URZ], R0 ;  /* 0x00000000030085a7 */ /* 0x000ea4000800007f */
[----:B--2---:R-:W-:Y:S05]  /*b9f0*/  @!P0 BRA `(.L_x_323) ;  /* 0xfffffffc00f08947 */ /* 0x004fea000383ffff */
.L_x_311:
[----:B------:R-:W-:Y:S05]  /*ba00*/  BSYNC B0 ;  /* 0x0000000000007941 */ /* 0x000fea0003800000 */
.L_x_310:
[----:B------:R-:W-:Y:S05]  /*ba10*/  EXIT ;  /* 0x000000000000794d */ /* 0x000fea0003800000 */
.L_x_20:
[----:B-1----:R1:W2:Y:S02]  /*ba20*/  SYNCS.PHASECHK.TRANS64.TRYWAIT P0, [R161+URZ], R0 ;  /* 0x00000000a10075a7 */ /* 0x0022a4000800017f */
[----:B--2---:R-:W-:Y:S05]  /*ba30*/  @!P0 NANOSLEEP.SYNCS 0x989680 ;  /* 0x009896800000895d */ /* 0x004fea0003900000 */
[----:B------:R-:W2:Y:S02]  /*ba40*/  @!P0 SYNCS.PHASECHK.TRANS64 P0, [R161+URZ], R0 ;  /* 0x00000000a10085a7 */ /* 0x000ea4000800007f */
[----:B--2---:R-:W-:Y:S05]  /*ba50*/  @!P0 BRA `(.L_x_20) ;  /* 0xfffffffc00f08947 */ /* 0x004fea000383ffff */
[----:B------:R-:W-:Y:S05]  /*ba60*/  BRA `(.L_x_324) ;  /* 0xffffff5c00607947 */ /* 0x000fea000383ffff */
.L_x_25:
[----:B--2---:R2:W3:Y:S02]  /*ba70*/  SYNCS.PHASECHK.TRANS64.TRYWAIT P1, [R3+URZ], R0 ;  /* 0x00000000030075a7 */ /* 0x0044e4000802017f */
[----:B---3--:R-:W-:Y:S05]  /*ba80*/  @!P1 NANOSLEEP.SYNCS 0x989680 ;  /* 0x009896800000995d */ /* 0x008fea0003900000 */
[----:B------:R-:W3:Y:S02]  /*ba90*/  @!P1 SYNCS.PHASECHK.TRANS64 P1, [R3+URZ], R0 ;  /* 0x00000000030095a7 */ /* 0x000ee4000802007f */
[----:B---3--:R-:W-:Y:S05]  /*baa0*/  @!P1 BRA `(.L_x_25) ;  /* 0xfffffffc00f09947 */ /* 0x008fea000383ffff */
[----:B------:R-:W-:Y:S05]  /*bab0*/  BRA `(.L_x_24) ;  /* 0xffffff5c00cc7947 */ /* 0x000fea000383ffff */
.L_x_30:
[----:B--2---:R-:W-:-:S04]  /*bac0*/  IMAD.U32 R5, RZ, RZ, UR4 ;  /* 0x00000004ff057e24 */ /* 0x004fc8000f8e00ff */
[----:B------:R2:W3:Y:S03]  /*bad0*/  SYNCS.PHASECHK.TRANS64.TRYWAIT P1, [R5+URZ], R4 ;  /* 0x00000004050075a7 */ /* 0x0004e6000802017f */
[----:B---3--:R-:W-:Y:S05]  /*bae0*/  @!P1 NANOSLEEP.SYNCS 0x989680 ;  /* 0x009896800000995d */ /* 0x008fea0003900000 */
[----:B------:R-:W3:Y:S02]  /*baf0*/  @!P1 SYNCS.PHASECHK.TRANS64 P1, [R5+URZ], R4 ;  /* 0x00000004050095a7 */ /* 0x000ee4000802007f */
[----:B---3--:R-:W-:Y:S05]  /*bb00*/  @!P1 BRA `(.L_x_30) ;  /* 0xfffffffc00ec9947 */ /* 0x008fea000383ffff */
[----:B------:R-:W-:Y:S05]  /*bb10*/  BRA `(.L_x_29) ;  /* 0xffffff6000607947 */ /* 0x000fea000383ffff */
.L_x_36:
[----:B-1----:R1:W2:Y:S02]  /*bb20*/  SYNCS.PHASECHK.TRANS64.TRYWAIT P0, [R161+URZ+0x10], R0 ;  /* 0x00001000a10075a7 */ /* 0x0022a4000800017f */
[----:B--2---:R-:W-:Y:S05]  /*bb30*/  @!P0 NANOSLEEP.SYNCS 0x989680 ;  /* 0x009896800000895d */ /* 0x004fea0003900000 */
[----:B------:R-:W2:Y:S02]  /*bb40*/  @!P0 SYNCS.PHASECHK.TRANS64 P0, [R161+URZ+0x10], R0 ;  /* 0x00001000a10085a7 */ /* 0x000ea4000800007f */
[----:B--2---:R-:W-:Y:S05]  /*bb50*/  @!P0 BRA `(.L_x_36) ;  /* 0xfffffffc00f08947 */ /* 0x004fea000383ffff */
[----:B------:R-:W-:Y:S05]  /*bb60*/  BRA `(.L_x_325) ;  /* 0xffffff6400707947 */ /* 0x000fea000383ffff */
.L_x_297:
[----:B------:R-:W-:Y:S01]  /*bb70*/  BSSY B1, `(.L_x_326) ;  /* 0x0000006000017945 */ /* 0x000fe20003800000 */
[----:B------:R-:W-:-:S07]  /*bb80*/  IMAD.MOV.U32 R15, RZ, RZ, -0x1 ;  /* 0xffffffffff0f7424 */ /* 0x000fce00078e00ff */
[----:B-----5:R-:W-:Y:S05]  /*bb90*/  WARPSYNC.COLLECTIVE R15, `(.L_x_327) ;  /* 0x000000000f0c7348 */ /* 0x020fea0003c00000 */
[----:B------:R-:W-:Y:S02]  /*bba0*/  ELECT P6, UR62, PT ;  /* 0x00000000003e782f */ /* 0x000fe400038c0000 */
[----:B------:R-:W-:Y:S01]  /*bbb0*/  MOV R14, UR62 ;  /* 0x0000003e000e7c02 */ /* 0x000fe20008000f00 */
[----:B-----5:R-:W-:Y:S10]  /*bbc0*/  ENDCOLLECTIVE ;  /* 0x000000000000791b */ /* 0x020ff40003800000 */
.L_x_327:
[----:B------:R-:W-:Y:S05]  /*bbd0*/  BSYNC B1 ;  /* 0x0000000000017941 */ /* 0x000fea0003800000 */
.L_x_326:
[----:B------:R-:W-:Y:S05]  /*bbe0*/  BRA `(.L_x_328) ;  /* 0xffffffe800f07947 */ /* 0x000fea000383ffff */
.L_x_300:
[----:B0-----:R0:W1:Y:S02]  /*bbf0*/  SYNCS.PHASECHK.TRANS64.TRYWAIT P1, [R10+URZ+0x58], R5 ;  /* 0x000058050a0075a7 */ /* 0x001064000802017f */
[----:B-1----:R-:W-:Y:S05]  /*bc00*/  @!P1 NANOSLEEP.SYNCS 0x989680 ;  /* 0x009896800000995d */ /* 0x002fea0003900000 */
[----:B------:R-:W1:Y:S02]  /*bc10*/  @!P1 SYNCS.PHASECHK.TRANS64 P1, [R10+URZ+0x58], R5 ;  /* 0x000058050a0095a7 */ /* 0x000e64000802007f */
[----:B-1----:R-:W-:Y:S05]  /*bc20*/  @!P1 BRA `(.L_x_300) ;  /* 0xfffffffc00f09947 */ /* 0x002fea000383ffff */
[----:B------:R-:W-:Y:S05]  /*bc30*/  BRA `(.L_x_329) ;  /* 0xffffffec00287947 */ /* 0x000fea000383ffff */
.L_x_309:
[----:B------:R-:W-:Y:S01]  /*bc40*/  BSSY B0, `(.L_x_330) ;  /* 0x0000006000007945 */ /* 0x000fe20003800000 */
[----:B------:R-:W-:-:S07]  /*bc50*/  IMAD.MOV.U32 R15, RZ, RZ, -0x1 ;  /* 0xffffffffff0f7424 */ /* 0x000fce00078e00ff */
[----:B-----5:R-:W-:Y:S05]  /*bc60*/  WARPSYNC.COLLECTIVE R15, `(.L_x_331) ;  /* 0x000000000f0c7348 */ /* 0x020fea0003c00000 */
[----:B------:R-:W-:Y:S02]  /*bc70*/  ELECT P6, UR62, PT ;  /* 0x00000000003e782f */ /* 0x000fe400038c0000 */
[----:B------:R-:W-:Y:S01]  /*bc80*/  MOV R14, UR62 ;  /* 0x0000003e000e7c02 */ /* 0x000fe20008000f00 */
[----:B-----5:R-:W-:Y:S10]  /*bc90*/  ENDCOLLECTIVE ;  /* 0x000000000000791b */ /* 0x020ff40003800000 */
.L_x_331:
[----:B------:R-:W-:Y:S05]  /*bca0*/  BSYNC B0 ;  /* 0x0000000000007941 */ /* 0x000fea0003800000 */
.L_x_330:
[----:B------:R-:W-:Y:S05]  /*bcb0*/  BRA `(.L_x_332) ;  /* 0xfffffff400a87947 */ /* 0x000fea000383ffff */
.L_x_313:
[----:B0-----:R0:W1:Y:S02]  /*bcc0*/  SYNCS.PHASECHK.TRANS64.TRYWAIT P0, [R9+URZ], R4 ;  /* 0x00000004090075a7 */ /* 0x001064000800017f */
[----:B-1----:R-:W-:Y:S05]  /*bcd0*/  @!P0 NANOSLEEP.SYNCS 0x989680 ;  /* 0x009896800000895d */ /* 0x002fea0003900000 */
[----:B------:R-:W1:Y:S02]  /*bce0*/  @!P0 SYNCS.PHASECHK.TRANS64 P0, [R9+URZ], R4 ;  /* 0x00000004090085a7 */ /* 0x000e64000800007f */
[----:B-1----:R-:W-:Y:S05]  /*bcf0*/  @!P0 BRA `(.L_x_313) ;  /* 0xfffffffc00f08947 */ /* 0x002fea000383ffff */
[----:B------:R-:W-:Y:S05]  /*bd00*/  BRA `(.L_x_333) ;  /* 0xfffffff400e87947 */ /* 0x000fea000383ffff */
.L_x_314:
[----:B0-----:R0:W1:Y:S02]  /*bd10*/  SYNCS.PHASECHK.TRANS64.TRYWAIT P0, [R8+URZ], R5 ;  /* 0x00000005080075a7 */ /* 0x001064000800017f */
[----:B-1----:R-:W-:Y:S05]  /*bd20*/  @!P0 NANOSLEEP.SYNCS 0x989680 ;  /* 0x009896800000895d */ /* 0x002fea0003900000 */
[----:B------:R-:W1:Y:S02]  /*bd30*/  @!P0 SYNCS.PHASECHK.TRANS64 P0, [R8+URZ], R5 ;  /* 0x00000005080085a7 */ /* 0x000e64000800007f */
[----:B-1----:R-:W-:Y:S05]  /*bd40*/  @!P0 BRA `(.L_x_314) ;  /* 0xfffffffc00f08947 */ /* 0x002fea000383ffff */
[----:B------:R-:W-:Y:S05]  /*bd50*/  BRA `(.L_x_334) ;  /* 0xfffffff400f87947 */ /* 0x000fea000383ffff */
.L_x_315:
[----:B0-----:R0:W1:Y:S02]  /*bd60*/  SYNCS.PHASECHK.TRANS64.TRYWAIT P0, [R9+URZ], R4 ;  /* 0x00000004090075a7 */ /* 0x001064000800017f */
[----:B-1----:R-:W-:Y:S05]  /*bd70*/  @!P0 NANOSLEEP.SYNCS 0x989680 ;  /* 0x009896800000895d */ /* 0x002fea0003900000 */
[----:B------:R-:W1:Y:S02]  /*bd80*/  @!P0 SYNCS.PHASECHK.TRANS64 P0, [R9+URZ], R4 ;  /* 0x00000004090085a7 */ /* 0x000e64000800007f */
[----:B-1----:R-:W-:Y:S05]  /*bd90*/  @!P0 BRA `(.L_x_315) ;  /* 0xfffffffc00f08947 */ /* 0x002fea000383ffff */
[----:B------:R-:W-:Y:S05]  /*bda0*/  BRA `(.L_x_335) ;  /* 0xfffffff800087947 */ /* 0x000fea000383ffff */
.L_x_316:
[----:B0-----:R0:W1:Y:S02]  /*bdb0*/  SYNCS.PHASECHK.TRANS64.TRYWAIT P0, [R8+URZ], R5 ;  /* 0x00000005080075a7 */ /* 0x001064000800017f */
[----:B-1----:R-:W-:Y:S05]  /*bdc0*/  @!P0 NANOSLEEP.SYNCS 0x989680 ;  /* 0x009896800000895d */ /* 0x002fea0003900000 */
[----:B------:R-:W1:Y:S02]  /*bdd0*/  @!P0 SYNCS.PHASECHK.TRANS64 P0, [R8+URZ], R5 ;  /* 0x00000005080085a7 */ /* 0x000e64000800007f */
[----:B-1----:R-:W-:Y:S05]  /*bde0*/  @!P0 BRA `(.L_x_316) ;  /* 0xfffffffc00f08947 */ /* 0x002fea000383ffff */
[----:B------:R-:W-:Y:S05]  /*bdf0*/  BRA `(.L_x_336) ;  /* 0xfffffff800187947 */ /* 0x000fea000383ffff */
.L_x_317:
[----:B0-----:R0:W1:Y:S02]  /*be00*/  SYNCS.PHASECHK.TRANS64.TRYWAIT P0, [R9+URZ], R4 ;  /* 0x00000004090075a7 */ /* 0x001064000800017f */
[----:B-1----:R-:W-:Y:S05]  /*be10*/  @!P0 NANOSLEEP.SYNCS 0x989680 ;  /* 0x009896800000895d */ /* 0x002fea0003900000 */
[----:B------:R-:W1:Y:S02]  /*be20*/  @!P0 SYNCS.PHASECHK.TRANS64 P0, [R9+URZ], R4 ;  /* 0x00000004090085a7 */ /* 0x000e64000800007f */
[----:B-1----:R-:W-:Y:S05]  /*be30*/  @!P0 BRA `(.L_x_317) ;  /* 0xfffffffc00f08947 */ /* 0x002fea000383ffff */
[----:B------:R-:W-:Y:S05]  /*be40*/  BRA `(.L_x_337) ;  /* 0xfffffff800287947 */ /* 0x000fea000383ffff */
.L_x_318:
[----:B0-----:R0:W1:Y:S02]  /*be50*/  SYNCS.PHASECHK.TRANS64.TRYWAIT P0, [R8+URZ], R5 ;  /* 0x00000005080075a7 */ /* 0x001064000800017f */
[----:B-1----:R-:W-:Y:S05]  /*be60*/  @!P0 NANOSLEEP.SYNCS 0x989680 ;  /* 0x009896800000895d */ /* 0x002fea0003900000 */
[----:B------:R-:W1:Y:S02]  /*be70*/  @!P0 SYNCS.PHASECHK.TRANS64 P0, [R8+URZ], R5 ;  /* 0x00000005080085a7 */ /* 0x000e64000800007f */
[----:B-1----:R-:W-:Y:S05]  /*be80*/  @!P0 BRA `(.L_x_318) ;  /* 0xfffffffc00f08947 */ /* 0x002fea000383ffff */
[----:B------:R-:W-:Y:S05]  /*be90*/  BRA `(.L_x_338) ;  /* 0xfffffff800387947 */ /* 0x000fea000383ffff */
.L_x_319:
[----:B0-----:R0:W1:Y:S02]  /*bea0*/  SYNCS.PHASECHK.TRANS64.TRYWAIT P0, [R9+URZ], R4 ;  /* 0x00000004090075a7 */ /* 0x001064000800017f */
[----:B-1----:R-:W-:Y:S05]  /*beb0*/  @!P0 NANOSLEEP.SYNCS 0x989680 ;  /* 0x009896800000895d */ /* 0x002fea0003900000 */
[----:B------:R-:W1:Y:S02]  /*bec0*/  @!P0 SYNCS.PHASECHK.TRANS64 P0, [R9+URZ], R4 ;  /* 0x00000004090085a7 */ /* 0x000e64000800007f */
[----:B-1----:R-:W-:Y:S05]  /*bed0*/  @!P0 BRA `(.L_x_319) ;  /* 0xfffffffc00f08947 */ /* 0x002fea000383ffff */
[----:B------:R-:W-:Y:S05]  /*bee0*/  BRA `(.L_x_339) ;  /* 0xfffffff800487947 */ /* 0x000fea000383ffff */
.L_x_320:
[----:B0-----:R0:W1:Y:S02]  /*bef0*/  SYNCS.PHASECHK.TRANS64.TRYWAIT P0, [R8+URZ], R5 ;  /* 0x00000005080075a7 */ /* 0x001064000800017f */
[----:B-1----:R-:W-:Y:S05]  /*bf00*/  @!P0 NANOSLEEP.SYNCS 0x989680 ;  /* 0x009896800000895d */ /* 0x002fea0003900000 */
[----:B------:R-:W1:Y:S02]  /*bf10*/  @!P0 SYNCS.PHASECHK.TRANS64 P0, [R8+URZ], R5 ;  /* 0x00000005080085a7 */ /* 0x000e64000800007f */
[----:B-1----:R-:W-:Y:S05]  /*bf20*/  @!P0 BRA `(.L_x_320) ;  /* 0xfffffffc00f08947 */ /* 0x002fea000383ffff */
[----:B------:R-:W-:Y:S05]  /*bf30*/  BRA `(.L_x_340) ;  /* 0xfffffff800587947 */ /* 0x000fea000383ffff */
.L_x_321:
[----:B0-----:R0:W1:Y:S02]  /*bf40*/  SYNCS.PHASECHK.TRANS64.TRYWAIT P0, [R9+URZ], R4 ;  /* 0x00000004090075a7 */ /* 0x001064000800017f */
[----:B-1----:R-:W-:Y:S05]  /*bf50*/  @!P0 NANOSLEEP.SYNCS 0x989680 ;  /* 0x009896800000895d */ /* 0x002fea0003900000 */
[----:B------:R-:W1:Y:S02]  /*bf60*/  @!P0 SYNCS.PHASECHK.TRANS64 P0, [R9+URZ], R4 ;  /* 0x00000004090085a7 */ /* 0x000e64000800007f */
[----:B-1----:R-:W-:Y:S05]  /*bf70*/  @!P0 BRA `(.L_x_321) ;  /* 0xfffffffc00f08947 */ /* 0x002fea000383ffff */
[----:B------:R-:W-:Y:S05]  /*bf80*/  BRA `(.L_x_341) ;  /* 0xfffffff800687947 */ /* 0x000fea000383ffff */
.L_x_322:
[----:B0-----:R0:W1:Y:S02]  /*bf90*/  SYNCS.PHASECHK.TRANS64.TRYWAIT P0, [R6+URZ], R5 ;  /* 0x00000005060075a7 */ /* 0x001064000800017f */
[----:B-1----:R-:W-:Y:S05]  /*bfa0*/  @!P0 NANOSLEEP.SYNCS 0x989680 ;  /* 0x009896800000895d */ /* 0x002fea0003900000 */
[----:B------:R-:W1:Y:S02]  /*bfb0*/  @!P0 SYNCS.PHASECHK.TRANS64 P0, [R6+URZ], R5 ;  /* 0x00000005060085a7 */ /* 0x000e64000800007f */
[----:B-1----:R-:W-:Y:S05]  /*bfc0*/  @!P0 BRA `(.L_x_322) ;  /* 0xfffffffc00f08947 */ /* 0x002fea000383ffff */
[----:B------:R-:W-:Y:S05]  /*bfd0*/  BRA `(.L_x_342) ;  /* 0xfffffff800707947 */ /* 0x000fea000383ffff */
.L_x_343:
[----:B------:R-:W-:-:S00]  /*bfe0*/  BRA `(.L_x_343) ;  /* 0xfffffffc00fc7947 */ /* 0x000fc0000383ffff */
[----:B------:R-:W-:-:S00]  /*bff0*/  NOP ;  /* 0x0000000000007918 */ /* 0x000fc00000000000 */
        /* <DEDUP_REMOVED lines=8> */
.L_x_344:


//--------------------- .nv.global.init           --------------------------
	.section	.nv.global.init,"aw",@progbits
.nv.global.init:
	.type		$str$22,@object
	.size		$str$22,($str$23 - $str$22)
$str$22:
        /*0000*/ 	.byte	0x6b, 0x5f, 0x74, 0x69, 0x6c, 0x65, 0x5f, 0x63, 0x6f, 0x75, 0x6e, 0x74, 0x20, 0x3e, 0x3d, 0x20
        /*0010*/ 	.byte	0x31, 0x00
	.type		$str$23,@object
	.size		$str$23,(__unnamed_1 - $str$23)
$str$23:
        /*0012*/ 	.byte	0x2f, 0x74, 0x6d, 0x70, 0x2f, 0x63, 0x75, 0x74, 0x6c, 0x61, 0x73, 0x73, 0x5f, 0x73, 0x77, 0x65
        /*0022*/ 	.byte	0x65, 0x70, 0x5f, 0x73, 0x72, 0x63, 0x2f, 0x69, 0x6e, 0x63, 0x6c, 0x75, 0x64, 0x65, 0x2f, 0x63
        /*0032*/ 	.byte	0x75, 0x74, 0x6c, 0x61, 0x73, 0x73, 0x2f, 0x67, 0x65, 0x6d, 0x6d, 0x2f, 0x63, 0x6f, 0x6c, 0x6c
        /*0042*/ 	.byte	0x65, 0x63, 0x74, 0x69, 0x76, 0x65, 0x2f, 0x73, 0x6d, 0x39, 0x30, 0x5f, 0x6d, 0x6d, 0x61, 0x5f
        /*0052*/ 	.byte	0x74, 0x6d, 0x61, 0x5f, 0x67, 0x6d, 0x6d, 0x61, 0x5f, 0x73, 0x73, 0x5f, 0x77, 0x61, 0x72, 0x70
        /*0062*/ 	.byte	0x73, 0x70, 0x65, 0x63, 0x69, 0x61, 0x6c, 0x69, 0x7a, 0x65, 0x64, 0x2e, 0x68, 0x70, 0x70, 0x00
	.type		__unnamed_1,@object
	.size		__unnamed_1,(.L_0 - __unnamed_1)
__unnamed_1:
        /*0072*/ 	.byte	0x76, 0x6f, 0x69, 0x64, 0x20, 0x63, 0x75, 0x74, 0x6c, 0x61, 0x73, 0x73, 0x3a, 0x3a, 0x67, 0x65
        /* <DEDUP_REMOVED lines=181> */
        /*0bd2*/ 	.byte	0x6e, 0x74, 0x69, 0x74, 0x79, 0x5d, 0x00
.L_0:


//--------------------- .nv.shared._ZN7cutlass13device_kernelINS_4gemm6kernel13GemmUniversalIN4cute5tupleIJiiiiEEENS1_10collective13CollectiveMmaINS1_34MainloopSm90TmaGmmaWarpSpecializedILi11ENS5_IJNS4_1CILi2EEESB_NSA_ILi1EEEEEENS1_32KernelTmaWarpSpecializedPingpongEEENS5_IJNSA_ILi64EEENSA_ILi256EEENSA_ILi32EEEEEENS_10bfloat16_tENS5_IJlSC_lEEESK_SL_NS4_8TiledMMAINS4_8MMA_AtomIJNS4_4SM904GMMA28MMA_64x256x16_F32BF16BF16_SSILNSP_5MajorE0ELSR_0ELNSP_7ScaleInE1ELSS_1EEEEEENS4_6LayoutINS5_IJSC_SC_SC_EEENS5_IJNSA_ILi0EEESX_SX_EEEEENS5_IJNS4_10UnderscoreES10_S10_EEEEENS4_23SM90_TMA_LOAD_MULTICASTENS4_14ComposedLayoutINS4_7SwizzleILi2ELi4ELi3EEENS4_18smem_ptr_flag_bitsILi16EEENSV_INS5_IJNSA_ILi8EEESI_EEENS5_IJSI_SC_EEEEEEEvNS4_8identityES13_S1D_vS1E_EENS_8epilogue10collective6detail29Sm90TmaWarpSpecializedAdapterINS1H_15DefaultEpilogueISK_SL_SL_NS1G_6thread17LinearCombinationISK_Li1EffLNS1L_9ScaleType4KindE0ELNS_15FloatRoundStyleE2ESK_EENS1_15EpilogueDefaultEEEEEvvEEEEvNT_6ParamsE --------------------------
	.section	.nv.shared._ZN7cutlass13device_kernelINS_4gemm6kernel13GemmUniversalIN4cute5tupleIJiiiiEEENS1_10collective13CollectiveMmaINS1_34MainloopSm90TmaGmmaWarpSpecializedILi11ENS5_IJNS4_1CILi2EEESB_NSA_ILi1EEEEEENS1_32KernelTmaWarpSpecializedPingpongEEENS5_IJNSA_ILi64EEENSA_ILi256EEENSA_ILi32EEEEEENS_10bfloat16_tENS5_IJlSC_lEEESK_SL_NS4_8TiledMMAINS4_8MMA_AtomIJNS4_4SM904GMMA28MMA_64x256x16_F32BF16BF16_SSILNSP_5MajorE0ELSR_0ELNSP_7ScaleInE1ELSS_1EEEEEENS4_6LayoutINS5_IJSC_SC_SC_EEENS5_IJNSA_ILi0EEESX_SX_EEEEENS5_IJNS4_10UnderscoreES10_S10_EEEEENS4_23SM90_TMA_LOAD_MULTICASTENS4_14ComposedLayoutINS4_7SwizzleILi2ELi4ELi3EEENS4_18smem_ptr_flag_bitsILi16EEENSV_INS5_IJNSA_ILi8EEESI_EEENS5_IJSI_SC_EEEEEEEvNS4_8identityES13_S1D_vS1E_EENS_8epilogue10collective6detail29Sm90TmaWarpSpecializedAdapterINS1H_15DefaultEpilogueISK_SL_SL_NS1G_6thread17LinearCombinationISK_Li1EffLNS1L_9ScaleType4KindE0ELNS_15FloatRoundStyleE2ESK_EENS1_15EpilogueDefaultEEEEEvvEEEEvNT_6ParamsE,"aw",@nobits
	.sectionflags	@""
	.align	16
	.zero		1024


//--------------------- .nv.shared.reserved.0     --------------------------
	.section	.nv.shared.reserved.0,"aw",@nobits
	.weak		__nv_reservedSMEM_offset_0_alias
	.size		__nv_reservedSMEM_offset_0_alias, 0, 0
	.other		__nv_reservedSMEM_offset_0_alias,@"STO_CUDA_RESERVED_SHARED STV_DEFAULT"
__nv_reservedSMEM_offset_0_alias:
	.zero		0


//--------------------- .nv.global                --------------------------
	.section	.nv.global,"aw",@nobits
.nv.global:
	.type		_ZN39_INTERNAL_eb45545d_4_k_cu_0aeca9d7_34004cute1_E,@object
	.size		_ZN39_INTERNAL_eb45545d_4_k_cu_0aeca9d7_34004cute1_E,(_ZN39_INTERNAL_eb45545d_4_k_cu_0aeca9d7_34004cuda3std3__45__cpo6cbeginE - _ZN39_INTERNAL_eb45545d_4_k_cu_0aeca9d7_34004cute1_E)
_ZN39_INTERNAL_eb45545d_4_k_cu_0aeca9d7_34004cute1_E:
	.zero		1
	.type		_ZN39_INTERNAL_eb45545d_4_k_cu_0aeca9d7_34004cuda3std3__45__cpo6cbeginE,@object
	.size		_ZN39_INTERNAL_eb45545d_4_k_cu_0aeca9d7_34004cuda3std3__45__cpo6cbeginE,(_ZN39_INTERNAL_eb45545d_4_k_cu_0aeca9d7_34004cuda3std3__48in_placeE - _ZN39_INTERNAL_eb45545d_4_k_cu_0aeca9d7_34004cuda3std3__45__cpo6cbeginE)
_ZN39_INTERNAL_eb45545d_4_k_cu_0aeca9d7_34004cuda3std3__45__cpo6cbeginE:
	.zero		1
	.type		_ZN39_INTERNAL_eb45545d_4_k_cu_0aeca9d7_34004cuda3std3__48in_placeE,@object
	.size		_ZN39_INTERNAL_eb45545d_4_k_cu_0aeca9d7_34004cuda3std3__48in_placeE,(_ZN39_INTERNAL_eb45545d_4_k_cu_0aeca9d7_34004cuda3std6ranges3__45__cpo9iter_moveE - _ZN39_INTERNAL_eb45545d_4_k_cu_0aeca9d7_34004cuda3std3__48in_placeE)
_ZN39_INTERNAL_eb45545d_4_k_cu_0aeca9d7_34004cuda3std3__48in_placeE:
	.zero		1
	.type		_ZN39_INTERNAL_eb45545d_4_k_cu_0aeca9d7_34004cuda3std6ranges3__45__cpo9iter_moveE,@object
	.size		_ZN39_INTERNAL_eb45545d_4_k_cu_0aeca9d7_34004cuda3std6ranges3__45__cpo9iter_moveE,(_ZN39_INTERNAL_eb45545d_4_k_cu_0aeca9d7_34004cuda3std3__45__cpo5beginE - _ZN39_INTERNAL_eb45545d_4_k_cu_0aeca9d7_34004cuda3std6ranges3__45__cpo9iter_moveE)
_ZN39_INTERNAL_eb45545d_4_k_cu_0aeca9d7_34004cuda3std6ranges3__45__cpo9iter_moveE:
	.zero		1
	.type		_ZN39_INTERNAL_eb45545d_4_k_cu_0aeca9d7_34004cuda3std3__45__cpo5beginE,@object
	.size		_ZN39_INTERNAL_eb45545d_4_k_cu_0aeca9d7_34004cuda3std3__45__cpo5beginE,(_ZN39_INTERNAL_eb45545d_4_k_cu_0aeca9d7_34004cuda3std3__441_GLOBAL__N__eb45545d_4_k_cu_0aeca9d7_34006ignoreE - _ZN39_INTERNAL_eb45545d_4_k_cu_0aeca9d7_34004cuda3std3__45__cpo5beginE)
_ZN39_INTERNAL_eb45545d_4_k_cu_0aeca9d7_34004cuda3std3__45__cpo5beginE:
	.zero		1
	.type		_ZN39_INTERNAL_eb45545d_4_k_cu_0aeca9d7_34004cuda3std3__441_GLOBAL__N__eb45545d_4_k_cu_0aeca9d7_34006ignoreE,@object
	.size		_ZN39_INTERNAL_eb45545d_4_k_cu_0aeca9d7_34004cuda3std3__441_GLOBAL__N__eb45545d_4_k_cu_0aeca9d7_34006ignoreE,(_ZN39_INTERNAL_eb45545d_4_k_cu_0aeca9d7_34004cute7productE - _ZN39_INTERNAL_eb45545d_4_k_cu_0aeca9d7_34004cuda3std3__441_GLOBAL__N__eb45545d_4_k_cu_0aeca9d7_34006ignoreE)
_ZN39_INTERNAL_eb45545d_4_k_cu_0aeca9d7_34004cuda3std3__441_GLOBAL__N__eb45545d_4_k_cu_0aeca9d7_34006ignoreE:
	.zero		1
	.type		_ZN39_INTERNAL_eb45545d_4_k_cu_0aeca9d7_34004cute7productE,@object
	.size		_ZN39_INTERNAL_eb45545d_4_k_cu_0aeca9d7_34004cute7productE,(_ZN39_INTERNAL_eb45545d_4_k_cu_0aeca9d7_34004cuda3std3__45__cpo3endE - _ZN39_INTERNAL_eb45545d_4_k_cu_0aeca9d7_34004cute7productE)
_ZN39_INTERNAL_eb45545d_4_k_cu_0aeca9d7_34004cute7productE:
	.zero		1
	.type		_ZN39_INTERNAL_eb45545d_4_k_cu_0aeca9d7_34004cuda3std3__45__cpo3endE,@object
	.size		_ZN39_INTERNAL_eb45545d_4_k_cu_0aeca9d7_34004cuda3std3__45__cpo3endE,(_ZN39_INTERNAL_eb45545d_4_k_cu_0aeca9d7_34004cuda3std3__419piecewise_constructE - _ZN39_INTERNAL_eb45545d_4_k_cu_0aeca9d7_34004cuda3std3__45__cpo3endE)
_ZN39_INTERNAL_eb45545d_4_k_cu_0aeca9d7_34004cuda3std3__45__cpo3endE:
	.zero		1
	.type		_ZN39_INTERNAL_eb45545d_4_k_cu_0aeca9d7_34004cuda3std3__419piecewise_constructE,@object
	.size		_ZN39_INTERNAL_eb45545d_4_k_cu_0aeca9d7_34004cuda3std3__419piecewise_constructE,(_ZN39_INTERNAL_eb45545d_4_k_cu_0aeca9d7_34004cuda3std3__45__cpo4cendE - _ZN39_INTERNAL_eb45545d_4_k_cu_0aeca9d7_34004cuda3std3__419piecewise_constructE)
_ZN39_INTERNAL_eb45545d_4_k_cu_0aeca9d7_34004cuda3std3__419piecewise_constructE:
	.zero		1
	.type		_ZN39_INTERNAL_eb45545d_4_k_cu_0aeca9d7_34004cuda3std3__45__cpo4cendE,@object
	.size		_ZN39_INTERNAL_eb45545d_4_k_cu_0aeca9d7_34004cuda3std3__45__cpo4cendE,(_ZN39_INTERNAL_eb45545d_4_k_cu_0aeca9d7_34004cuda3std6ranges3__45__cpo4swapE - _ZN39_INTERNAL_eb45545d_4_k_cu_0aeca9d7_34004cuda3std3__45__cpo4cendE)
_ZN39_INTERNAL_eb45545d_4_k_cu_0aeca9d7_34004cuda3std3__45__cpo4cendE:
	.zero		1
	.type		_ZN39_INTERNAL_eb45545d_4_k_cu_0aeca9d7_34004cuda3std6ranges3__45__cpo4swapE,@object
	.size		_ZN39_INTERNAL_eb45545d_4_k_cu_0aeca9d7_34004cuda3std6ranges3__45__cpo4swapE,(.L_8 - _ZN39_INTERNAL_eb45545d_4_k_cu_0aeca9d7_34004cuda3std6ranges3__45__cpo4swapE)
_ZN39_INTERNAL_eb45545d_4_k_cu_0aeca9d7_34004cuda3std6ranges3__45__cpo4swapE:
	.zero		1
.L_8:


//--------------------- .nv.constant0._ZN7cutlass13device_kernelINS_4gemm6kernel13GemmUniversalIN4cute5tupleIJiiiiEEENS1_10collective13CollectiveMmaINS1_34MainloopSm90TmaGmmaWarpSpecializedILi11ENS5_IJNS4_1CILi2EEESB_NSA_ILi1EEEEEENS1_32KernelTmaWarpSpecializedPingpongEEENS5_IJNSA_ILi64EEENSA_ILi256EEENSA_ILi32EEEEEENS_10bfloat16_tENS5_IJlSC_lEEESK_SL_NS4_8TiledMMAINS4_8MMA_AtomIJNS4_4SM904GMMA28MMA_64x256x16_F32BF16BF16_SSILNSP_5MajorE0ELSR_0ELNSP_7ScaleInE1ELSS_1EEEEEENS4_6LayoutINS5_IJSC_SC_SC_EEENS5_IJNSA_ILi0EEESX_SX_EEEEENS5_IJNS4_10UnderscoreES10_S10_EEEEENS4_23SM90_TMA_LOAD_MULTICASTENS4_14ComposedLayoutINS4_7SwizzleILi2ELi4ELi3EEENS4_18smem_ptr_flag_bitsILi16EEENSV_INS5_IJNSA_ILi8EEESI_EEENS5_IJSI_SC_EEEEEEEvNS4_8identityES13_S1D_vS1E_EENS_8epilogue10collective6detail29Sm90TmaWarpSpecializedAdapterINS1H_15DefaultEpilogueISK_SL_SL_NS1G_6thread17LinearCombinationISK_Li1EffLNS1L_9ScaleType4KindE0ELNS_15FloatRoundStyleE2ESK_EENS1_15EpilogueDefaultEEEEEvvEEEEvNT_6ParamsE --------------------------
	.section	.nv.constant0._ZN7cutlass13device_kernelINS_4gemm6kernel13GemmUniversalIN4cute5tupleIJiiiiEEENS1_10collective13CollectiveMmaINS1_34MainloopSm90TmaGmmaWarpSpecializedILi11ENS5_IJNS4_1CILi2EEESB_NSA_ILi1EEEEEENS1_32KernelTmaWarpSpecializedPingpongEEENS5_IJNSA_ILi64EEENSA_ILi256EEENSA_ILi32EEEEEENS_10bfloat16_tENS5_IJlSC_lEEESK_SL_NS4_8TiledMMAINS4_8MMA_AtomIJNS4_4SM904GMMA28MMA_64x256x16_F32BF16BF16_SSILNSP_5MajorE0ELSR_0ELNSP_7ScaleInE1ELSS_1EEEEEENS4_6LayoutINS5_IJSC_SC_SC_EEENS5_IJNSA_ILi0EEESX_SX_EEEEENS5_IJNS4_10UnderscoreES10_S10_EEEEENS4_23SM90_TMA_LOAD_MULTICASTENS4_14ComposedLayoutINS4_7SwizzleILi2ELi4ELi3EEENS4_18smem_ptr_flag_bitsILi16EEENSV_INS5_IJNSA_ILi8EEESI_EEENS5_IJSI_SC_EEEEEEEvNS4_8identityES13_S1D_vS1E_EENS_8epilogue10collective6detail29Sm90TmaWarpSpecializedAdapterINS1H_15DefaultEpilogueISK_SL_SL_NS1G_6thread17LinearCombinationISK_Li1EffLNS1L_9ScaleType4KindE0ELNS_15FloatRoundStyleE2ESK_EENS1_15EpilogueDefaultEEEEEvvEEEEvNT_6ParamsE,"a",@progbits
	.sectionflags	@""
	.align	4
.nv.constant0._ZN7cutlass13device_kernelINS_4gemm6kernel13GemmUniversalIN4cute5tupleIJiiiiEEENS1_10collective13CollectiveMmaINS1_34MainloopSm90TmaGmmaWarpSpecializedILi11ENS5_IJNS4_1CILi2EEESB_NSA_ILi1EEEEEENS1_32KernelTmaWarpSpecializedPingpongEEENS5_IJNSA_ILi64EEENSA_ILi256EEENSA_ILi32EEEEEENS_10bfloat16_tENS5_IJlSC_lEEESK_SL_NS4_8TiledMMAINS4_8MMA_AtomIJNS4_4SM904GMMA28MMA_64x256x16_F32BF16BF16_SSILNSP_5MajorE0ELSR_0ELNSP_7ScaleInE1ELSS_1EEEEEENS4_6LayoutINS5_IJSC_SC_SC_EEENS5_IJNSA_ILi0EEESX_SX_EEEEENS5_IJNS4_10UnderscoreES10_S10_EEEEENS4_23SM90_TMA_LOAD_MULTICASTENS4_14ComposedLayoutINS4_7SwizzleILi2ELi4ELi3EEENS4_18smem_ptr_flag_bitsILi16EEENSV_INS5_IJNSA_ILi8EEESI_EEENS5_IJSI_SC_EEEEEEEvNS4_8identityES13_S1D_vS1E_EENS_8epilogue10collective6detail29Sm90TmaWarpSpecializedAdapterINS1H_15DefaultEpilogueISK_SL_SL_NS1G_6thread17LinearCombinationISK_Li1EffLNS1L_9ScaleType4KindE0ELNS_15FloatRoundStyleE2ESK_EENS1_15EpilogueDefaultEEEEEvvEEEEvNT_6ParamsE:
	.zero		1664


//--------------------- SYMBOLS --------------------------

	.type		.nv.reservedSmem.offset0,@object
	.size		.nv.reservedSmem.offset0,0x4
	.type		__assertfail,@function
